//
// Generated by NVIDIA NVVM Compiler
//
// Compiler Build ID: CL-36424714
// Cuda compilation tools, release 13.0, V13.0.88
// Based on NVVM 20.0.0
//

.version 9.0
.target sm_100
.address_size 64

	// .globl	_Z17softmax_kernel_v1ILi256ELi4096EEvPfS0_S0_i
.shared .align 4 .b8 _ZZ16block_reduce_sumILi256EEffE6shared[32];
// _ZZ17softmax_kernel_v1ILi256ELi4096EEvPfS0_S0_iE4s_in has been demoted
// _ZZ17softmax_kernel_v1ILi256ELi4096EEvPfS0_S0_iE8s_reduce has been demoted
.shared .align 4 .b8 _ZZ16block_reduce_sumILi512EEffE6shared[64];
// _ZZ17softmax_kernel_v1ILi512ELi4096EEvPfS0_S0_iE4s_in has been demoted
// _ZZ17softmax_kernel_v1ILi512ELi4096EEvPfS0_S0_iE8s_reduce has been demoted
.shared .align 4 .b8 _ZZ16block_reduce_sumILi1024EEffE6shared[128];
// _ZZ17softmax_kernel_v1ILi1024ELi4096EEvPfS0_S0_iE4s_in has been demoted
// _ZZ17softmax_kernel_v1ILi1024ELi4096EEvPfS0_S0_iE8s_reduce has been demoted

.visible .entry _Z17softmax_kernel_v1ILi256ELi4096EEvPfS0_S0_i(
	.param .u64 .ptr .align 1 _Z17softmax_kernel_v1ILi256ELi4096EEvPfS0_S0_i_param_0,
	.param .u64 .ptr .align 1 _Z17softmax_kernel_v1ILi256ELi4096EEvPfS0_S0_i_param_1,
	.param .u64 .ptr .align 1 _Z17softmax_kernel_v1ILi256ELi4096EEvPfS0_S0_i_param_2,
	.param .u32 _Z17softmax_kernel_v1ILi256ELi4096EEvPfS0_S0_i_param_3
)
{
	.reg .pred 	%p<13>;
	.reg .b32 	%r<66>;
	.reg .b32 	%f<251>;
	.reg .b64 	%rd<9>;
	// demoted variable
	.shared .align 4 .b8 _ZZ17softmax_kernel_v1ILi256ELi4096EEvPfS0_S0_iE4s_in[16384];
	// demoted variable
	.shared .align 4 .b8 _ZZ17softmax_kernel_v1ILi256ELi4096EEvPfS0_S0_iE8s_reduce[1024];
	ld.param.u64 	%rd2, [_Z17softmax_kernel_v1ILi256ELi4096EEvPfS0_S0_i_param_0];
	ld.param.u64 	%rd1, [_Z17softmax_kernel_v1ILi256ELi4096EEvPfS0_S0_i_param_1];
	cvta.to.global.u64 	%rd3, %rd2;
	mov.u32 	%r1, %tid.x;
	mul.wide.u32 	%rd4, %r1, 4;
	add.s64 	%rd5, %rd3, %rd4;
	ld.global.f32 	%f4, [%rd5];
	fma.rn.f32 	%f5, %f4, 0f3BBB989D, 0f3F000000;
	cvt.sat.f32.f32 	%f6, %f5;
	mov.f32 	%f7, 0f4B400001;
	mov.f32 	%f8, 0f437C0000;
	fma.rm.f32 	%f9, %f6, %f8, %f7;
	add.f32 	%f10, %f9, 0fCB40007F;
	neg.f32 	%f11, %f10;
	fma.rn.f32 	%f12, %f4, 0f3FB8AA3B, %f11;
	fma.rn.f32 	%f13, %f4, 0f32A57060, %f12;
	mov.b32 	%r4, %f9;
	shl.b32 	%r5, %r4, 23;
	mov.b32 	%f14, %r5;
	ex2.approx.ftz.f32 	%f15, %f13;
	mul.f32 	%f16, %f15, %f14;
	shl.b32 	%r6, %r1, 2;
	mov.u32 	%r7, _ZZ17softmax_kernel_v1ILi256ELi4096EEvPfS0_S0_iE4s_in;
	add.s32 	%r2, %r7, %r6;
	st.shared.f32 	[%r2], %f16;
	mov.u32 	%r8, _ZZ17softmax_kernel_v1ILi256ELi4096EEvPfS0_S0_iE8s_reduce;
	add.s32 	%r9, %r8, %r6;
	ld.global.f32 	%f17, [%rd5+1024];
	fma.rn.f32 	%f18, %f17, 0f3BBB989D, 0f3F000000;
	cvt.sat.f32.f32 	%f19, %f18;
	fma.rm.f32 	%f20, %f19, %f8, %f7;
	add.f32 	%f21, %f20, 0fCB40007F;
	neg.f32 	%f22, %f21;
	fma.rn.f32 	%f23, %f17, 0f3FB8AA3B, %f22;
	fma.rn.f32 	%f24, %f17, 0f32A57060, %f23;
	mov.b32 	%r10, %f20;
	shl.b32 	%r11, %r10, 23;
	mov.b32 	%f25, %r11;
	ex2.approx.ftz.f32 	%f26, %f24;
	mul.f32 	%f27, %f26, %f25;
	st.shared.f32 	[%r2+1024], %f27;
	add.f32 	%f28, %f16, %f27;
	ld.global.f32 	%f29, [%rd5+2048];
	fma.rn.f32 	%f30, %f29, 0f3BBB989D, 0f3F000000;
	cvt.sat.f32.f32 	%f31, %f30;
	fma.rm.f32 	%f32, %f31, %f8, %f7;
	add.f32 	%f33, %f32, 0fCB40007F;
	neg.f32 	%f34, %f33;
	fma.rn.f32 	%f35, %f29, 0f3FB8AA3B, %f34;
	fma.rn.f32 	%f36, %f29, 0f32A57060, %f35;
	mov.b32 	%r12, %f32;
	shl.b32 	%r13, %r12, 23;
	mov.b32 	%f37, %r13;
	ex2.approx.ftz.f32 	%f38, %f36;
	mul.f32 	%f39, %f38, %f37;
	st.shared.f32 	[%r2+2048], %f39;
	add.f32 	%f40, %f28, %f39;
	ld.global.f32 	%f41, [%rd5+3072];
	fma.rn.f32 	%f42, %f41, 0f3BBB989D, 0f3F000000;
	cvt.sat.f32.f32 	%f43, %f42;
	fma.rm.f32 	%f44, %f43, %f8, %f7;
	add.f32 	%f45, %f44, 0fCB40007F;
	neg.f32 	%f46, %f45;
	fma.rn.f32 	%f47, %f41, 0f3FB8AA3B, %f46;
	fma.rn.f32 	%f48, %f41, 0f32A57060, %f47;
	mov.b32 	%r14, %f44;
	shl.b32 	%r15, %r14, 23;
	mov.b32 	%f49, %r15;
	ex2.approx.ftz.f32 	%f50, %f48;
	mul.f32 	%f51, %f50, %f49;
	st.shared.f32 	[%r2+3072], %f51;
	add.f32 	%f52, %f40, %f51;
	ld.global.f32 	%f53, [%rd5+4096];
	fma.rn.f32 	%f54, %f53, 0f3BBB989D, 0f3F000000;
	cvt.sat.f32.f32 	%f55, %f54;
	fma.rm.f32 	%f56, %f55, %f8, %f7;
	add.f32 	%f57, %f56, 0fCB40007F;
	neg.f32 	%f58, %f57;
	fma.rn.f32 	%f59, %f53, 0f3FB8AA3B, %f58;
	fma.rn.f32 	%f60, %f53, 0f32A57060, %f59;
	mov.b32 	%r16, %f56;
	shl.b32 	%r17, %r16, 23;
	mov.b32 	%f61, %r17;
	ex2.approx.ftz.f32 	%f62, %f60;
	mul.f32 	%f63, %f62, %f61;
	st.shared.f32 	[%r2+4096], %f63;
	add.f32 	%f64, %f52, %f63;
	ld.global.f32 	%f65, [%rd5+5120];
	fma.rn.f32 	%f66, %f65, 0f3BBB989D, 0f3F000000;
	cvt.sat.f32.f32 	%f67, %f66;
	fma.rm.f32 	%f68, %f67, %f8, %f7;
	add.f32 	%f69, %f68, 0fCB40007F;
	neg.f32 	%f70, %f69;
	fma.rn.f32 	%f71, %f65, 0f3FB8AA3B, %f70;
	fma.rn.f32 	%f72, %f65, 0f32A57060, %f71;
	mov.b32 	%r18, %f68;
	shl.b32 	%r19, %r18, 23;
	mov.b32 	%f73, %r19;
	ex2.approx.ftz.f32 	%f74, %f72;
	mul.f32 	%f75, %f74, %f73;
	st.shared.f32 	[%r2+5120], %f75;
	add.f32 	%f76, %f64, %f75;
	ld.global.f32 	%f77, [%rd5+6144];
	fma.rn.f32 	%f78, %f77, 0f3BBB989D, 0f3F000000;
	cvt.sat.f32.f32 	%f79, %f78;
	fma.rm.f32 	%f80, %f79, %f8, %f7;
	add.f32 	%f81, %f80, 0fCB40007F;
	neg.f32 	%f82, %f81;
	fma.rn.f32 	%f83, %f77, 0f3FB8AA3B, %f82;
	fma.rn.f32 	%f84, %f77, 0f32A57060, %f83;
	mov.b32 	%r20, %f80;
	shl.b32 	%r21, %r20, 23;
	mov.b32 	%f85, %r21;
	ex2.approx.ftz.f32 	%f86, %f84;
	mul.f32 	%f87, %f86, %f85;
	st.shared.f32 	[%r2+6144], %f87;
	add.f32 	%f88, %f76, %f87;
	ld.global.f32 	%f89, [%rd5+7168];
	fma.rn.f32 	%f90, %f89, 0f3BBB989D, 0f3F000000;
	cvt.sat.f32.f32 	%f91, %f90;
	fma.rm.f32 	%f92, %f91, %f8, %f7;
	add.f32 	%f93, %f92, 0fCB40007F;
	neg.f32 	%f94, %f93;
	fma.rn.f32 	%f95, %f89, 0f3FB8AA3B, %f94;
	fma.rn.f32 	%f96, %f89, 0f32A57060, %f95;
	mov.b32 	%r22, %f92;
	shl.b32 	%r23, %r22, 23;
	mov.b32 	%f97, %r23;
	ex2.approx.ftz.f32 	%f98, %f96;
	mul.f32 	%f99, %f98, %f97;
	st.shared.f32 	[%r2+7168], %f99;
	add.f32 	%f100, %f88, %f99;
	ld.global.f32 	%f101, [%rd5+8192];
	fma.rn.f32 	%f102, %f101, 0f3BBB989D, 0f3F000000;
	cvt.sat.f32.f32 	%f103, %f102;
	fma.rm.f32 	%f104, %f103, %f8, %f7;
	add.f32 	%f105, %f104, 0fCB40007F;
	neg.f32 	%f106, %f105;
	fma.rn.f32 	%f107, %f101, 0f3FB8AA3B, %f106;
	fma.rn.f32 	%f108, %f101, 0f32A57060, %f107;
	mov.b32 	%r24, %f104;
	shl.b32 	%r25, %r24, 23;
	mov.b32 	%f109, %r25;
	ex2.approx.ftz.f32 	%f110, %f108;
	mul.f32 	%f111, %f110, %f109;
	st.shared.f32 	[%r2+8192], %f111;
	add.f32 	%f112, %f100, %f111;
	ld.global.f32 	%f113, [%rd5+9216];
	fma.rn.f32 	%f114, %f113, 0f3BBB989D, 0f3F000000;
	cvt.sat.f32.f32 	%f115, %f114;
	fma.rm.f32 	%f116, %f115, %f8, %f7;
	add.f32 	%f117, %f116, 0fCB40007F;
	neg.f32 	%f118, %f117;
	fma.rn.f32 	%f119, %f113, 0f3FB8AA3B, %f118;
	fma.rn.f32 	%f120, %f113, 0f32A57060, %f119;
	mov.b32 	%r26, %f116;
	shl.b32 	%r27, %r26, 23;
	mov.b32 	%f121, %r27;
	ex2.approx.ftz.f32 	%f122, %f120;
	mul.f32 	%f123, %f122, %f121;
	st.shared.f32 	[%r2+9216], %f123;
	add.f32 	%f124, %f112, %f123;
	ld.global.f32 	%f125, [%rd5+10240];
	fma.rn.f32 	%f126, %f125, 0f3BBB989D, 0f3F000000;
	cvt.sat.f32.f32 	%f127, %f126;
	fma.rm.f32 	%f128, %f127, %f8, %f7;
	add.f32 	%f129, %f128, 0fCB40007F;
	neg.f32 	%f130, %f129;
	fma.rn.f32 	%f131, %f125, 0f3FB8AA3B, %f130;
	fma.rn.f32 	%f132, %f125, 0f32A57060, %f131;
	mov.b32 	%r28, %f128;
	shl.b32 	%r29, %r28, 23;
	mov.b32 	%f133, %r29;
	ex2.approx.ftz.f32 	%f134, %f132;
	mul.f32 	%f135, %f134, %f133;
	st.shared.f32 	[%r2+10240], %f135;
	add.f32 	%f136, %f124, %f135;
	ld.global.f32 	%f137, [%rd5+11264];
	fma.rn.f32 	%f138, %f137, 0f3BBB989D, 0f3F000000;
	cvt.sat.f32.f32 	%f139, %f138;
	fma.rm.f32 	%f140, %f139, %f8, %f7;
	add.f32 	%f141, %f140, 0fCB40007F;
	neg.f32 	%f142, %f141;
	fma.rn.f32 	%f143, %f137, 0f3FB8AA3B, %f142;
	fma.rn.f32 	%f144, %f137, 0f32A57060, %f143;
	mov.b32 	%r30, %f140;
	shl.b32 	%r31, %r30, 23;
	mov.b32 	%f145, %r31;
	ex2.approx.ftz.f32 	%f146, %f144;
	mul.f32 	%f147, %f146, %f145;
	st.shared.f32 	[%r2+11264], %f147;
	add.f32 	%f148, %f136, %f147;
	ld.global.f32 	%f149, [%rd5+12288];
	fma.rn.f32 	%f150, %f149, 0f3BBB989D, 0f3F000000;
	cvt.sat.f32.f32 	%f151, %f150;
	fma.rm.f32 	%f152, %f151, %f8, %f7;
	add.f32 	%f153, %f152, 0fCB40007F;
	neg.f32 	%f154, %f153;
	fma.rn.f32 	%f155, %f149, 0f3FB8AA3B, %f154;
	fma.rn.f32 	%f156, %f149, 0f32A57060, %f155;
	mov.b32 	%r32, %f152;
	shl.b32 	%r33, %r32, 23;
	mov.b32 	%f157, %r33;
	ex2.approx.ftz.f32 	%f158, %f156;
	mul.f32 	%f159, %f158, %f157;
	st.shared.f32 	[%r2+12288], %f159;
	add.f32 	%f160, %f148, %f159;
	ld.global.f32 	%f161, [%rd5+13312];
	fma.rn.f32 	%f162, %f161, 0f3BBB989D, 0f3F000000;
	cvt.sat.f32.f32 	%f163, %f162;
	fma.rm.f32 	%f164, %f163, %f8, %f7;
	add.f32 	%f165, %f164, 0fCB40007F;
	neg.f32 	%f166, %f165;
	fma.rn.f32 	%f167, %f161, 0f3FB8AA3B, %f166;
	fma.rn.f32 	%f168, %f161, 0f32A57060, %f167;
	mov.b32 	%r34, %f164;
	shl.b32 	%r35, %r34, 23;
	mov.b32 	%f169, %r35;
	ex2.approx.ftz.f32 	%f170, %f168;
	mul.f32 	%f171, %f170, %f169;
	st.shared.f32 	[%r2+13312], %f171;
	add.f32 	%f172, %f160, %f171;
	ld.global.f32 	%f173, [%rd5+14336];
	fma.rn.f32 	%f174, %f173, 0f3BBB989D, 0f3F000000;
	cvt.sat.f32.f32 	%f175, %f174;
	fma.rm.f32 	%f176, %f175, %f8, %f7;
	add.f32 	%f177, %f176, 0fCB40007F;
	neg.f32 	%f178, %f177;
	fma.rn.f32 	%f179, %f173, 0f3FB8AA3B, %f178;
	fma.rn.f32 	%f180, %f173, 0f32A57060, %f179;
	mov.b32 	%r36, %f176;
	shl.b32 	%r37, %r36, 23;
	mov.b32 	%f181, %r37;
	ex2.approx.ftz.f32 	%f182, %f180;
	mul.f32 	%f183, %f182, %f181;
	st.shared.f32 	[%r2+14336], %f183;
	add.f32 	%f184, %f172, %f183;
	ld.global.f32 	%f185, [%rd5+15360];
	fma.rn.f32 	%f186, %f185, 0f3BBB989D, 0f3F000000;
	cvt.sat.f32.f32 	%f187, %f186;
	fma.rm.f32 	%f188, %f187, %f8, %f7;
	add.f32 	%f189, %f188, 0fCB40007F;
	neg.f32 	%f190, %f189;
	fma.rn.f32 	%f191, %f185, 0f3FB8AA3B, %f190;
	fma.rn.f32 	%f192, %f185, 0f32A57060, %f191;
	mov.b32 	%r38, %f188;
	shl.b32 	%r39, %r38, 23;
	mov.b32 	%f193, %r39;
	ex2.approx.ftz.f32 	%f194, %f192;
	mul.f32 	%f195, %f194, %f193;
	st.shared.f32 	[%r2+15360], %f195;
	add.f32 	%f196, %f184, %f195;
	st.shared.f32 	[%r9], %f196;
	bar.sync 	0;
	and.b32  	%r3, %r1, 31;
	ld.shared.f32 	%f197, [%r9];
	mov.b32 	%r40, %f197;
	shfl.sync.bfly.b32	%r41|%p1, %r40, 16, 31, -1;
	mov.b32 	%f198, %r41;
	add.f32 	%f199, %f197, %f198;
	mov.b32 	%r42, %f199;
	shfl.sync.bfly.b32	%r43|%p2, %r42, 8, 31, -1;
	mov.b32 	%f200, %r43;
	add.f32 	%f201, %f199, %f200;
	mov.b32 	%r44, %f201;
	shfl.sync.bfly.b32	%r45|%p3, %r44, 4, 31, -1;
	mov.b32 	%f202, %r45;
	add.f32 	%f203, %f201, %f202;
	mov.b32 	%r46, %f203;
	shfl.sync.bfly.b32	%r47|%p4, %r46, 2, 31, -1;
	mov.b32 	%f204, %r47;
	add.f32 	%f205, %f203, %f204;
	mov.b32 	%r48, %f205;
	shfl.sync.bfly.b32	%r49|%p5, %r48, 1, 31, -1;
	mov.b32 	%f206, %r49;
	add.f32 	%f1, %f205, %f206;
	setp.ne.s32 	%p6, %r3, 0;
	@%p6 bra 	$L__BB0_2;
	shr.u32 	%r50, %r1, 3;
	mov.u32 	%r51, _ZZ16block_reduce_sumILi256EEffE6shared;
	add.s32 	%r52, %r51, %r50;
	st.shared.f32 	[%r52], %f1;
$L__BB0_2:
	bar.sync 	0;
	setp.gt.u32 	%p7, %r3, 7;
	mov.f32 	%f250, 0f00000000;
	@%p7 bra 	$L__BB0_4;
	shl.b32 	%r53, %r3, 2;
	mov.u32 	%r54, _ZZ16block_reduce_sumILi256EEffE6shared;
	add.s32 	%r55, %r54, %r53;
	ld.shared.f32 	%f250, [%r55];
$L__BB0_4:
	mov.b32 	%r56, %f250;
	shfl.sync.bfly.b32	%r57|%p8, %r56, 16, 31, -1;
	mov.b32 	%f208, %r57;
	add.f32 	%f209, %f250, %f208;
	mov.b32 	%r58, %f209;
	shfl.sync.bfly.b32	%r59|%p9, %r58, 8, 31, -1;
	mov.b32 	%f210, %r59;
	add.f32 	%f211, %f209, %f210;
	mov.b32 	%r60, %f211;
	shfl.sync.bfly.b32	%r61|%p10, %r60, 4, 31, -1;
	mov.b32 	%f212, %r61;
	add.f32 	%f213, %f211, %f212;
	mov.b32 	%r62, %f213;
	shfl.sync.bfly.b32	%r63|%p11, %r62, 2, 31, -1;
	mov.b32 	%f214, %r63;
	add.f32 	%f215, %f213, %f214;
	mov.b32 	%r64, %f215;
	shfl.sync.bfly.b32	%r65|%p12, %r64, 1, 31, -1;
	mov.b32 	%f216, %r65;
	add.f32 	%f217, %f215, %f216;
	cvta.to.global.u64 	%rd6, %rd1;
	ld.shared.f32 	%f218, [%r2];
	div.rn.f32 	%f219, %f218, %f217;
	add.s64 	%rd8, %rd6, %rd4;
	st.global.f32 	[%rd8], %f219;
	ld.shared.f32 	%f220, [%r2+1024];
	div.rn.f32 	%f221, %f220, %f217;
	st.global.f32 	[%rd8+1024], %f221;
	ld.shared.f32 	%f222, [%r2+2048];
	div.rn.f32 	%f223, %f222, %f217;
	st.global.f32 	[%rd8+2048], %f223;
	ld.shared.f32 	%f224, [%r2+3072];
	div.rn.f32 	%f225, %f224, %f217;
	st.global.f32 	[%rd8+3072], %f225;
	ld.shared.f32 	%f226, [%r2+4096];
	div.rn.f32 	%f227, %f226, %f217;
	st.global.f32 	[%rd8+4096], %f227;
	ld.shared.f32 	%f228, [%r2+5120];
	div.rn.f32 	%f229, %f228, %f217;
	st.global.f32 	[%rd8+5120], %f229;
	ld.shared.f32 	%f230, [%r2+6144];
	div.rn.f32 	%f231, %f230, %f217;
	st.global.f32 	[%rd8+6144], %f231;
	ld.shared.f32 	%f232, [%r2+7168];
	div.rn.f32 	%f233, %f232, %f217;
	st.global.f32 	[%rd8+7168], %f233;
	ld.shared.f32 	%f234, [%r2+8192];
	div.rn.f32 	%f235, %f234, %f217;
	st.global.f32 	[%rd8+8192], %f235;
	ld.shared.f32 	%f236, [%r2+9216];
	div.rn.f32 	%f237, %f236, %f217;
	st.global.f32 	[%rd8+9216], %f237;
	ld.shared.f32 	%f238, [%r2+10240];
	div.rn.f32 	%f239, %f238, %f217;
	st.global.f32 	[%rd8+10240], %f239;
	ld.shared.f32 	%f240, [%r2+11264];
	div.rn.f32 	%f241, %f240, %f217;
	st.global.f32 	[%rd8+11264], %f241;
	ld.shared.f32 	%f242, [%r2+12288];
	div.rn.f32 	%f243, %f242, %f217;
	st.global.f32 	[%rd8+12288], %f243;
	ld.shared.f32 	%f244, [%r2+13312];
	div.rn.f32 	%f245, %f244, %f217;
	st.global.f32 	[%rd8+13312], %f245;
	ld.shared.f32 	%f246, [%r2+14336];
	div.rn.f32 	%f247, %f246, %f217;
	st.global.f32 	[%rd8+14336], %f247;
	ld.shared.f32 	%f248, [%r2+15360];
	div.rn.f32 	%f249, %f248, %f217;
	st.global.f32 	[%rd8+15360], %f249;
	ret;

}
	// .globl	_Z17softmax_kernel_v1ILi512ELi4096EEvPfS0_S0_i
.visible .entry _Z17softmax_kernel_v1ILi512ELi4096EEvPfS0_S0_i(
	.param .u64 .ptr .align 1 _Z17softmax_kernel_v1ILi512ELi4096EEvPfS0_S0_i_param_0,
	.param .u64 .ptr .align 1 _Z17softmax_kernel_v1ILi512ELi4096EEvPfS0_S0_i_param_1,
	.param .u64 .ptr .align 1 _Z17softmax_kernel_v1ILi512ELi4096EEvPfS0_S0_i_param_2,
	.param .u32 _Z17softmax_kernel_v1ILi512ELi4096EEvPfS0_S0_i_param_3
)
{
	.reg .pred 	%p<13>;
	.reg .b32 	%r<50>;
	.reg .b32 	%f<139>;
	.reg .b64 	%rd<9>;
	// demoted variable
	.shared .align 4 .b8 _ZZ17softmax_kernel_v1ILi512ELi4096EEvPfS0_S0_iE4s_in[16384];
	// demoted variable
	.shared .align 4 .b8 _ZZ17softmax_kernel_v1ILi512ELi4096EEvPfS0_S0_iE8s_reduce[2048];
	ld.param.u64 	%rd2, [_Z17softmax_kernel_v1ILi512ELi4096EEvPfS0_S0_i_param_0];
	ld.param.u64 	%rd1, [_Z17softmax_kernel_v1ILi512ELi4096EEvPfS0_S0_i_param_1];
	cvta.to.global.u64 	%rd3, %rd2;
	mov.u32 	%r1, %tid.x;
	mul.wide.u32 	%rd4, %r1, 4;
	add.s64 	%rd5, %rd3, %rd4;
	ld.global.f32 	%f4, [%rd5];
	fma.rn.f32 	%f5, %f4, 0f3BBB989D, 0f3F000000;
	cvt.sat.f32.f32 	%f6, %f5;
	mov.f32 	%f7, 0f4B400001;
	mov.f32 	%f8, 0f437C0000;
	fma.rm.f32 	%f9, %f6, %f8, %f7;
	add.f32 	%f10, %f9, 0fCB40007F;
	neg.f32 	%f11, %f10;
	fma.rn.f32 	%f12, %f4, 0f3FB8AA3B, %f11;
	fma.rn.f32 	%f13, %f4, 0f32A57060, %f12;
	mov.b32 	%r4, %f9;
	shl.b32 	%r5, %r4, 23;
	mov.b32 	%f14, %r5;
	ex2.approx.ftz.f32 	%f15, %f13;
	mul.f32 	%f16, %f15, %f14;
	shl.b32 	%r6, %r1, 2;
	mov.u32 	%r7, _ZZ17softmax_kernel_v1ILi512ELi4096EEvPfS0_S0_iE4s_in;
	add.s32 	%r2, %r7, %r6;
	st.shared.f32 	[%r2], %f16;
	mov.u32 	%r8, _ZZ17softmax_kernel_v1ILi512ELi4096EEvPfS0_S0_iE8s_reduce;
	add.s32 	%r9, %r8, %r6;
	ld.global.f32 	%f17, [%rd5+2048];
	fma.rn.f32 	%f18, %f17, 0f3BBB989D, 0f3F000000;
	cvt.sat.f32.f32 	%f19, %f18;
	fma.rm.f32 	%f20, %f19, %f8, %f7;
	add.f32 	%f21, %f20, 0fCB40007F;
	neg.f32 	%f22, %f21;
	fma.rn.f32 	%f23, %f17, 0f3FB8AA3B, %f22;
	fma.rn.f32 	%f24, %f17, 0f32A57060, %f23;
	mov.b32 	%r10, %f20;
	shl.b32 	%r11, %r10, 23;
	mov.b32 	%f25, %r11;
	ex2.approx.ftz.f32 	%f26, %f24;
	mul.f32 	%f27, %f26, %f25;
	st.shared.f32 	[%r2+2048], %f27;
	add.f32 	%f28, %f16, %f27;
	ld.global.f32 	%f29, [%rd5+4096];
	fma.rn.f32 	%f30, %f29, 0f3BBB989D, 0f3F000000;
	cvt.sat.f32.f32 	%f31, %f30;
	fma.rm.f32 	%f32, %f31, %f8, %f7;
	add.f32 	%f33, %f32, 0fCB40007F;
	neg.f32 	%f34, %f33;
	fma.rn.f32 	%f35, %f29, 0f3FB8AA3B, %f34;
	fma.rn.f32 	%f36, %f29, 0f32A57060, %f35;
	mov.b32 	%r12, %f32;
	shl.b32 	%r13, %r12, 23;
	mov.b32 	%f37, %r13;
	ex2.approx.ftz.f32 	%f38, %f36;
	mul.f32 	%f39, %f38, %f37;
	st.shared.f32 	[%r2+4096], %f39;
	add.f32 	%f40, %f28, %f39;
	ld.global.f32 	%f41, [%rd5+6144];
	fma.rn.f32 	%f42, %f41, 0f3BBB989D, 0f3F000000;
	cvt.sat.f32.f32 	%f43, %f42;
	fma.rm.f32 	%f44, %f43, %f8, %f7;
	add.f32 	%f45, %f44, 0fCB40007F;
	neg.f32 	%f46, %f45;
	fma.rn.f32 	%f47, %f41, 0f3FB8AA3B, %f46;
	fma.rn.f32 	%f48, %f41, 0f32A57060, %f47;
	mov.b32 	%r14, %f44;
	shl.b32 	%r15, %r14, 23;
	mov.b32 	%f49, %r15;
	ex2.approx.ftz.f32 	%f50, %f48;
	mul.f32 	%f51, %f50, %f49;
	st.shared.f32 	[%r2+6144], %f51;
	add.f32 	%f52, %f40, %f51;
	ld.global.f32 	%f53, [%rd5+8192];
	fma.rn.f32 	%f54, %f53, 0f3BBB989D, 0f3F000000;
	cvt.sat.f32.f32 	%f55, %f54;
	fma.rm.f32 	%f56, %f55, %f8, %f7;
	add.f32 	%f57, %f56, 0fCB40007F;
	neg.f32 	%f58, %f57;
	fma.rn.f32 	%f59, %f53, 0f3FB8AA3B, %f58;
	fma.rn.f32 	%f60, %f53, 0f32A57060, %f59;
	mov.b32 	%r16, %f56;
	shl.b32 	%r17, %r16, 23;
	mov.b32 	%f61, %r17;
	ex2.approx.ftz.f32 	%f62, %f60;
	mul.f32 	%f63, %f62, %f61;
	st.shared.f32 	[%r2+8192], %f63;
	add.f32 	%f64, %f52, %f63;
	ld.global.f32 	%f65, [%rd5+10240];
	fma.rn.f32 	%f66, %f65, 0f3BBB989D, 0f3F000000;
	cvt.sat.f32.f32 	%f67, %f66;
	fma.rm.f32 	%f68, %f67, %f8, %f7;
	add.f32 	%f69, %f68, 0fCB40007F;
	neg.f32 	%f70, %f69;
	fma.rn.f32 	%f71, %f65, 0f3FB8AA3B, %f70;
	fma.rn.f32 	%f72, %f65, 0f32A57060, %f71;
	mov.b32 	%r18, %f68;
	shl.b32 	%r19, %r18, 23;
	mov.b32 	%f73, %r19;
	ex2.approx.ftz.f32 	%f74, %f72;
	mul.f32 	%f75, %f74, %f73;
	st.shared.f32 	[%r2+10240], %f75;
	add.f32 	%f76, %f64, %f75;
	ld.global.f32 	%f77, [%rd5+12288];
	fma.rn.f32 	%f78, %f77, 0f3BBB989D, 0f3F000000;
	cvt.sat.f32.f32 	%f79, %f78;
	fma.rm.f32 	%f80, %f79, %f8, %f7;
	add.f32 	%f81, %f80, 0fCB40007F;
	neg.f32 	%f82, %f81;
	fma.rn.f32 	%f83, %f77, 0f3FB8AA3B, %f82;
	fma.rn.f32 	%f84, %f77, 0f32A57060, %f83;
	mov.b32 	%r20, %f80;
	shl.b32 	%r21, %r20, 23;
	mov.b32 	%f85, %r21;
	ex2.approx.ftz.f32 	%f86, %f84;
	mul.f32 	%f87, %f86, %f85;
	st.shared.f32 	[%r2+12288], %f87;
	add.f32 	%f88, %f76, %f87;
	ld.global.f32 	%f89, [%rd5+14336];
	fma.rn.f32 	%f90, %f89, 0f3BBB989D, 0f3F000000;
	cvt.sat.f32.f32 	%f91, %f90;
	fma.rm.f32 	%f92, %f91, %f8, %f7;
	add.f32 	%f93, %f92, 0fCB40007F;
	neg.f32 	%f94, %f93;
	fma.rn.f32 	%f95, %f89, 0f3FB8AA3B, %f94;
	fma.rn.f32 	%f96, %f89, 0f32A57060, %f95;
	mov.b32 	%r22, %f92;
	shl.b32 	%r23, %r22, 23;
	mov.b32 	%f97, %r23;
	ex2.approx.ftz.f32 	%f98, %f96;
	mul.f32 	%f99, %f98, %f97;
	st.shared.f32 	[%r2+14336], %f99;
	add.f32 	%f100, %f88, %f99;
	st.shared.f32 	[%r9], %f100;
	bar.sync 	0;
	and.b32  	%r3, %r1, 31;
	ld.shared.f32 	%f101, [%r9];
	mov.b32 	%r24, %f101;
	shfl.sync.bfly.b32	%r25|%p1, %r24, 16, 31, -1;
	mov.b32 	%f102, %r25;
	add.f32 	%f103, %f101, %f102;
	mov.b32 	%r26, %f103;
	shfl.sync.bfly.b32	%r27|%p2, %r26, 8, 31, -1;
	mov.b32 	%f104, %r27;
	add.f32 	%f105, %f103, %f104;
	mov.b32 	%r28, %f105;
	shfl.sync.bfly.b32	%r29|%p3, %r28, 4, 31, -1;
	mov.b32 	%f106, %r29;
	add.f32 	%f107, %f105, %f106;
	mov.b32 	%r30, %f107;
	shfl.sync.bfly.b32	%r31|%p4, %r30, 2, 31, -1;
	mov.b32 	%f108, %r31;
	add.f32 	%f109, %f107, %f108;
	mov.b32 	%r32, %f109;
	shfl.sync.bfly.b32	%r33|%p5, %r32, 1, 31, -1;
	mov.b32 	%f110, %r33;
	add.f32 	%f1, %f109, %f110;
	setp.ne.s32 	%p6, %r3, 0;
	@%p6 bra 	$L__BB1_2;
	shr.u32 	%r34, %r1, 3;
	mov.u32 	%r35, _ZZ16block_reduce_sumILi512EEffE6shared;
	add.s32 	%r36, %r35, %r34;
	st.shared.f32 	[%r36], %f1;
$L__BB1_2:
	bar.sync 	0;
	setp.gt.u32 	%p7, %r3, 15;
	mov.f32 	%f138, 0f00000000;
	@%p7 bra 	$L__BB1_4;
	shl.b32 	%r37, %r3, 2;
	mov.u32 	%r38, _ZZ16block_reduce_sumILi512EEffE6shared;
	add.s32 	%r39, %r38, %r37;
	ld.shared.f32 	%f138, [%r39];
$L__BB1_4:
	mov.b32 	%r40, %f138;
	shfl.sync.bfly.b32	%r41|%p8, %r40, 16, 31, -1;
	mov.b32 	%f112, %r41;
	add.f32 	%f113, %f138, %f112;
	mov.b32 	%r42, %f113;
	shfl.sync.bfly.b32	%r43|%p9, %r42, 8, 31, -1;
	mov.b32 	%f114, %r43;
	add.f32 	%f115, %f113, %f114;
	mov.b32 	%r44, %f115;
	shfl.sync.bfly.b32	%r45|%p10, %r44, 4, 31, -1;
	mov.b32 	%f116, %r45;
	add.f32 	%f117, %f115, %f116;
	mov.b32 	%r46, %f117;
	shfl.sync.bfly.b32	%r47|%p11, %r46, 2, 31, -1;
	mov.b32 	%f118, %r47;
	add.f32 	%f119, %f117, %f118;
	mov.b32 	%r48, %f119;
	shfl.sync.bfly.b32	%r49|%p12, %r48, 1, 31, -1;
	mov.b32 	%f120, %r49;
	add.f32 	%f121, %f119, %f120;
	cvta.to.global.u64 	%rd6, %rd1;
	ld.shared.f32 	%f122, [%r2];
	div.rn.f32 	%f123, %f122, %f121;
	add.s64 	%rd8, %rd6, %rd4;
	st.global.f32 	[%rd8], %f123;
	ld.shared.f32 	%f124, [%r2+2048];
	div.rn.f32 	%f125, %f124, %f121;
	st.global.f32 	[%rd8+2048], %f125;
	ld.shared.f32 	%f126, [%r2+4096];
	div.rn.f32 	%f127, %f126, %f121;
	st.global.f32 	[%rd8+4096], %f127;
	ld.shared.f32 	%f128, [%r2+6144];
	div.rn.f32 	%f129, %f128, %f121;
	st.global.f32 	[%rd8+6144], %f129;
	ld.shared.f32 	%f130, [%r2+8192];
	div.rn.f32 	%f131, %f130, %f121;
	st.global.f32 	[%rd8+8192], %f131;
	ld.shared.f32 	%f132, [%r2+10240];
	div.rn.f32 	%f133, %f132, %f121;
	st.global.f32 	[%rd8+10240], %f133;
	ld.shared.f32 	%f134, [%r2+12288];
	div.rn.f32 	%f135, %f134, %f121;
	st.global.f32 	[%rd8+12288], %f135;
	ld.shared.f32 	%f136, [%r2+14336];
	div.rn.f32 	%f137, %f136, %f121;
	st.global.f32 	[%rd8+14336], %f137;
	ret;

}
	// .globl	_Z17softmax_kernel_v1ILi1024ELi4096EEvPfS0_S0_i
.visible .entry _Z17softmax_kernel_v1ILi1024ELi4096EEvPfS0_S0_i(
	.param .u64 .ptr .align 1 _Z17softmax_kernel_v1ILi1024ELi4096EEvPfS0_S0_i_param_0,
	.param .u64 .ptr .align 1 _Z17softmax_kernel_v1ILi1024ELi4096EEvPfS0_S0_i_param_1,
	.param .u64 .ptr .align 1 _Z17softmax_kernel_v1ILi1024ELi4096EEvPfS0_S0_i_param_2,
	.param .u32 _Z17softmax_kernel_v1ILi1024ELi4096EEvPfS0_S0_i_param_3
)
{
	.reg .pred 	%p<12>;
	.reg .b32 	%r<42>;
	.reg .b32 	%f<80>;
	.reg .b64 	%rd<9>;
	// demoted variable
	.shared .align 4 .b8 _ZZ17softmax_kernel_v1ILi1024ELi4096EEvPfS0_S0_iE4s_in[16384];
	// demoted variable
	.shared .align 4 .b8 _ZZ17softmax_kernel_v1ILi1024ELi4096EEvPfS0_S0_iE8s_reduce[4096];
	ld.param.u64 	%rd2, [_Z17softmax_kernel_v1ILi1024ELi4096EEvPfS0_S0_i_param_0];
	ld.param.u64 	%rd1, [_Z17softmax_kernel_v1ILi1024ELi4096EEvPfS0_S0_i_param_1];
	cvta.to.global.u64 	%rd3, %rd2;
	mov.u32 	%r1, %tid.x;
	mul.wide.u32 	%rd4, %r1, 4;
	add.s64 	%rd5, %rd3, %rd4;
	ld.global.f32 	%f2, [%rd5];
	fma.rn.f32 	%f3, %f2, 0f3BBB989D, 0f3F000000;
	cvt.sat.f32.f32 	%f4, %f3;
	mov.f32 	%f5, 0f4B400001;
	mov.f32 	%f6, 0f437C0000;
	fma.rm.f32 	%f7, %f4, %f6, %f5;
	add.f32 	%f8, %f7, 0fCB40007F;
	neg.f32 	%f9, %f8;
	fma.rn.f32 	%f10, %f2, 0f3FB8AA3B, %f9;
	fma.rn.f32 	%f11, %f2, 0f32A57060, %f10;
	mov.b32 	%r4, %f7;
	shl.b32 	%r5, %r4, 23;
	mov.b32 	%f12, %r5;
	ex2.approx.ftz.f32 	%f13, %f11;
	mul.f32 	%f14, %f13, %f12;
	shl.b32 	%r6, %r1, 2;
	mov.u32 	%r7, _ZZ17softmax_kernel_v1ILi1024ELi4096EEvPfS0_S0_iE4s_in;
	add.s32 	%r2, %r7, %r6;
	st.shared.f32 	[%r2], %f14;
	mov.u32 	%r8, _ZZ17softmax_kernel_v1ILi1024ELi4096EEvPfS0_S0_iE8s_reduce;
	add.s32 	%r9, %r8, %r6;
	ld.global.f32 	%f15, [%rd5+4096];
	fma.rn.f32 	%f16, %f15, 0f3BBB989D, 0f3F000000;
	cvt.sat.f32.f32 	%f17, %f16;
	fma.rm.f32 	%f18, %f17, %f6, %f5;
	add.f32 	%f19, %f18, 0fCB40007F;
	neg.f32 	%f20, %f19;
	fma.rn.f32 	%f21, %f15, 0f3FB8AA3B, %f20;
	fma.rn.f32 	%f22, %f15, 0f32A57060, %f21;
	mov.b32 	%r10, %f18;
	shl.b32 	%r11, %r10, 23;
	mov.b32 	%f23, %r11;
	ex2.approx.ftz.f32 	%f24, %f22;
	mul.f32 	%f25, %f24, %f23;
	st.shared.f32 	[%r2+4096], %f25;
	add.f32 	%f26, %f14, %f25;
	ld.global.f32 	%f27, [%rd5+8192];
	fma.rn.f32 	%f28, %f27, 0f3BBB989D, 0f3F000000;
	cvt.sat.f32.f32 	%f29, %f28;
	fma.rm.f32 	%f30, %f29, %f6, %f5;
	add.f32 	%f31, %f30, 0fCB40007F;
	neg.f32 	%f32, %f31;
	fma.rn.f32 	%f33, %f27, 0f3FB8AA3B, %f32;
	fma.rn.f32 	%f34, %f27, 0f32A57060, %f33;
	mov.b32 	%r12, %f30;
	shl.b32 	%r13, %r12, 23;
	mov.b32 	%f35, %r13;
	ex2.approx.ftz.f32 	%f36, %f34;
	mul.f32 	%f37, %f36, %f35;
	st.shared.f32 	[%r2+8192], %f37;
	add.f32 	%f38, %f26, %f37;
	ld.global.f32 	%f39, [%rd5+12288];
	fma.rn.f32 	%f40, %f39, 0f3BBB989D, 0f3F000000;
	cvt.sat.f32.f32 	%f41, %f40;
	fma.rm.f32 	%f42, %f41, %f6, %f5;
	add.f32 	%f43, %f42, 0fCB40007F;
	neg.f32 	%f44, %f43;
	fma.rn.f32 	%f45, %f39, 0f3FB8AA3B, %f44;
	fma.rn.f32 	%f46, %f39, 0f32A57060, %f45;
	mov.b32 	%r14, %f42;
	shl.b32 	%r15, %r14, 23;
	mov.b32 	%f47, %r15;
	ex2.approx.ftz.f32 	%f48, %f46;
	mul.f32 	%f49, %f48, %f47;
	st.shared.f32 	[%r2+12288], %f49;
	add.f32 	%f50, %f38, %f49;
	st.shared.f32 	[%r9], %f50;
	bar.sync 	0;
	and.b32  	%r3, %r1, 31;
	ld.shared.f32 	%f51, [%r9];
	mov.b32 	%r16, %f51;
	shfl.sync.bfly.b32	%r17|%p1, %r16, 16, 31, -1;
	mov.b32 	%f52, %r17;
	add.f32 	%f53, %f51, %f52;
	mov.b32 	%r18, %f53;
	shfl.sync.bfly.b32	%r19|%p2, %r18, 8, 31, -1;
	mov.b32 	%f54, %r19;
	add.f32 	%f55, %f53, %f54;
	mov.b32 	%r20, %f55;
	shfl.sync.bfly.b32	%r21|%p3, %r20, 4, 31, -1;
	mov.b32 	%f56, %r21;
	add.f32 	%f57, %f55, %f56;
	mov.b32 	%r22, %f57;
	shfl.sync.bfly.b32	%r23|%p4, %r22, 2, 31, -1;
	mov.b32 	%f58, %r23;
	add.f32 	%f59, %f57, %f58;
	mov.b32 	%r24, %f59;
	shfl.sync.bfly.b32	%r25|%p5, %r24, 1, 31, -1;
	mov.b32 	%f60, %r25;
	add.f32 	%f1, %f59, %f60;
	setp.ne.s32 	%p6, %r3, 0;
	@%p6 bra 	$L__BB2_2;
	shr.u32 	%r26, %r1, 3;
	mov.u32 	%r27, _ZZ16block_reduce_sumILi1024EEffE6shared;
	add.s32 	%r28, %r27, %r26;
	st.shared.f32 	[%r28], %f1;
$L__BB2_2:
	bar.sync 	0;
	shl.b32 	%r29, %r3, 2;
	mov.u32 	%r30, _ZZ16block_reduce_sumILi1024EEffE6shared;
	add.s32 	%r31, %r30, %r29;
	ld.shared.f32 	%f61, [%r31];
	mov.b32 	%r32, %f61;
	shfl.sync.bfly.b32	%r33|%p7, %r32, 16, 31, -1;
	mov.b32 	%f62, %r33;
	add.f32 	%f63, %f61, %f62;
	mov.b32 	%r34, %f63;
	shfl.sync.bfly.b32	%r35|%p8, %r34, 8, 31, -1;
	mov.b32 	%f64, %r35;
	add.f32 	%f65, %f63, %f64;
	mov.b32 	%r36, %f65;
	shfl.sync.bfly.b32	%r37|%p9, %r36, 4, 31, -1;
	mov.b32 	%f66, %r37;
	add.f32 	%f67, %f65, %f66;
	mov.b32 	%r38, %f67;
	shfl.sync.bfly.b32	%r39|%p10, %r38, 2, 31, -1;
	mov.b32 	%f68, %r39;
	add.f32 	%f69, %f67, %f68;
	mov.b32 	%r40, %f69;
	shfl.sync.bfly.b32	%r41|%p11, %r40, 1, 31, -1;
	mov.b32 	%f70, %r41;
	add.f32 	%f71, %f69, %f70;
	cvta.to.global.u64 	%rd6, %rd1;
	ld.shared.f32 	%f72, [%r2];
	div.rn.f32 	%f73, %f72, %f71;
	add.s64 	%rd8, %rd6, %rd4;
	st.global.f32 	[%rd8], %f73;
	ld.shared.f32 	%f74, [%r2+4096];
	div.rn.f32 	%f75, %f74, %f71;
	st.global.f32 	[%rd8+4096], %f75;
	ld.shared.f32 	%f76, [%r2+8192];
	div.rn.f32 	%f77, %f76, %f71;
	st.global.f32 	[%rd8+8192], %f77;
	ld.shared.f32 	%f78, [%r2+12288];
	div.rn.f32 	%f79, %f78, %f71;
	st.global.f32 	[%rd8+12288], %f79;
	ret;

}
	// .globl	_Z21softmax_kernel_float4ILi1024EEvPfS0_S0_i
.visible .entry _Z21softmax_kernel_float4ILi1024EEvPfS0_S0_i(
	.param .u64 .ptr .align 1 _Z21softmax_kernel_float4ILi1024EEvPfS0_S0_i_param_0,
	.param .u64 .ptr .align 1 _Z21softmax_kernel_float4ILi1024EEvPfS0_S0_i_param_1,
	.param .u64 .ptr .align 1 _Z21softmax_kernel_float4ILi1024EEvPfS0_S0_i_param_2,
	.param .u32 _Z21softmax_kernel_float4ILi1024EEvPfS0_S0_i_param_3
)
{
	.reg .pred 	%p<13>;
	.reg .b32 	%r<40>;
	.reg .b32 	%f<80>;
	.reg .b64 	%rd<11>;

	ld.param.u64 	%rd3, [_Z21softmax_kernel_float4ILi1024EEvPfS0_S0_i_param_0];
	ld.param.u64 	%rd2, [_Z21softmax_kernel_float4ILi1024EEvPfS0_S0_i_param_1];
	ld.param.u64 	%rd4, [_Z21softmax_kernel_float4ILi1024EEvPfS0_S0_i_param_2];
	ld.param.u32 	%r4, [_Z21softmax_kernel_float4ILi1024EEvPfS0_S0_i_param_3];
	cvta.to.global.u64 	%rd1, %rd4;
	cvta.to.global.u64 	%rd5, %rd3;
	mov.u32 	%r1, %tid.x;
	mov.u32 	%r5, %ctaid.x;
	mad.lo.s32 	%r2, %r4, %r5, %r1;
	mul.wide.s32 	%rd6, %r2, 16;
	add.s64 	%rd7, %rd5, %rd6;
	ld.global.v4.f32 	{%f7, %f8, %f9, %f10}, [%rd7];
	fma.rn.f32 	%f11, %f7, 0f3BBB989D, 0f3F000000;
	cvt.sat.f32.f32 	%f12, %f11;
	mov.f32 	%f13, 0f4B400001;
	mov.f32 	%f14, 0f437C0000;
	fma.rm.f32 	%f15, %f12, %f14, %f13;
	add.f32 	%f16, %f15, 0fCB40007F;
	neg.f32 	%f17, %f16;
	fma.rn.f32 	%f18, %f7, 0f3FB8AA3B, %f17;
	fma.rn.f32 	%f19, %f7, 0f32A57060, %f18;
	mov.b32 	%r6, %f15;
	shl.b32 	%r7, %r6, 23;
	mov.b32 	%f20, %r7;
	ex2.approx.ftz.f32 	%f21, %f19;
	mul.f32 	%f1, %f21, %f20;
	fma.rn.f32 	%f22, %f8, 0f3BBB989D, 0f3F000000;
	cvt.sat.f32.f32 	%f23, %f22;
	fma.rm.f32 	%f24, %f23, %f14, %f13;
	add.f32 	%f25, %f24, 0fCB40007F;
	neg.f32 	%f26, %f25;
	fma.rn.f32 	%f27, %f8, 0f3FB8AA3B, %f26;
	fma.rn.f32 	%f28, %f8, 0f32A57060, %f27;
	mov.b32 	%r8, %f24;
	shl.b32 	%r9, %r8, 23;
	mov.b32 	%f29, %r9;
	ex2.approx.ftz.f32 	%f30, %f28;
	mul.f32 	%f2, %f30, %f29;
	fma.rn.f32 	%f31, %f9, 0f3BBB989D, 0f3F000000;
	cvt.sat.f32.f32 	%f32, %f31;
	fma.rm.f32 	%f33, %f32, %f14, %f13;
	add.f32 	%f34, %f33, 0fCB40007F;
	neg.f32 	%f35, %f34;
	fma.rn.f32 	%f36, %f9, 0f3FB8AA3B, %f35;
	fma.rn.f32 	%f37, %f9, 0f32A57060, %f36;
	mov.b32 	%r10, %f33;
	shl.b32 	%r11, %r10, 23;
	mov.b32 	%f38, %r11;
	ex2.approx.ftz.f32 	%f39, %f37;
	mul.f32 	%f3, %f39, %f38;
	fma.rn.f32 	%f40, %f10, 0f3BBB989D, 0f3F000000;
	cvt.sat.f32.f32 	%f41, %f40;
	fma.rm.f32 	%f42, %f41, %f14, %f13;
	add.f32 	%f43, %f42, 0fCB40007F;
	neg.f32 	%f44, %f43;
	fma.rn.f32 	%f45, %f10, 0f3FB8AA3B, %f44;
	fma.rn.f32 	%f46, %f10, 0f32A57060, %f45;
	mov.b32 	%r12, %f42;
	shl.b32 	%r13, %r12, 23;
	mov.b32 	%f47, %r13;
	ex2.approx.ftz.f32 	%f48, %f46;
	mul.f32 	%f4, %f48, %f47;
	add.f32 	%f49, %f1, %f2;
	add.f32 	%f50, %f49, %f3;
	add.f32 	%f51, %f50, %f4;
	and.b32  	%r3, %r1, 31;
	mov.b32 	%r14, %f51;
	shfl.sync.bfly.b32	%r15|%p1, %r14, 16, 31, -1;
	mov.b32 	%f52, %r15;
	add.f32 	%f53, %f51, %f52;
	mov.b32 	%r16, %f53;
	shfl.sync.bfly.b32	%r17|%p2, %r16, 8, 31, -1;
	mov.b32 	%f54, %r17;
	add.f32 	%f55, %f53, %f54;
	mov.b32 	%r18, %f55;
	shfl.sync.bfly.b32	%r19|%p3, %r18, 4, 31, -1;
	mov.b32 	%f56, %r19;
	add.f32 	%f57, %f55, %f56;
	mov.b32 	%r20, %f57;
	shfl.sync.bfly.b32	%r21|%p4, %r20, 2, 31, -1;
	mov.b32 	%f58, %r21;
	add.f32 	%f59, %f57, %f58;
	mov.b32 	%r22, %f59;
	shfl.sync.bfly.b32	%r23|%p5, %r22, 1, 31, -1;
	mov.b32 	%f60, %r23;
	add.f32 	%f5, %f59, %f60;
	setp.ne.s32 	%p6, %r3, 0;
	@%p6 bra 	$L__BB3_2;
	shr.u32 	%r24, %r1, 3;
	mov.u32 	%r25, _ZZ16block_reduce_sumILi1024EEffE6shared;
	add.s32 	%r26, %r25, %r24;
	st.shared.f32 	[%r26], %f5;
$L__BB3_2:
	bar.sync 	0;
	shl.b32 	%r27, %r3, 2;
	mov.u32 	%r28, _ZZ16block_reduce_sumILi1024EEffE6shared;
	add.s32 	%r29, %r28, %r27;
	ld.shared.f32 	%f61, [%r29];
	mov.b32 	%r30, %f61;
	shfl.sync.bfly.b32	%r31|%p7, %r30, 16, 31, -1;
	mov.b32 	%f62, %r31;
	add.f32 	%f63, %f61, %f62;
	mov.b32 	%r32, %f63;
	shfl.sync.bfly.b32	%r33|%p8, %r32, 8, 31, -1;
	mov.b32 	%f64, %r33;
	add.f32 	%f65, %f63, %f64;
	mov.b32 	%r34, %f65;
	shfl.sync.bfly.b32	%r35|%p9, %r34, 4, 31, -1;
	mov.b32 	%f66, %r35;
	add.f32 	%f67, %f65, %f66;
	mov.b32 	%r36, %f67;
	shfl.sync.bfly.b32	%r37|%p10, %r36, 2, 31, -1;
	mov.b32 	%f68, %r37;
	add.f32 	%f69, %f67, %f68;
	mov.b32 	%r38, %f69;
	shfl.sync.bfly.b32	%r39|%p11, %r38, 1, 31, -1;
	mov.b32 	%f70, %r39;
	add.f32 	%f6, %f69, %f70;
	setp.ne.s32 	%p12, %r1, 0;
	@%p12 bra 	$L__BB3_4;
	atom.global.add.f32 	%f71, [%rd1], %f6;
$L__BB3_4:
	cvta.to.global.u64 	%rd8, %rd2;
	add.s64 	%rd10, %rd8, %rd6;
	ld.global.f32 	%f72, [%rd1];
	div.rn.f32 	%f73, %f1, %f72;
	st.global.f32 	[%rd10], %f73;
	ld.global.f32 	%f74, [%rd1];
	div.rn.f32 	%f75, %f2, %f74;
	st.global.f32 	[%rd10+4], %f75;
	ld.global.f32 	%f76, [%rd1];
	div.rn.f32 	%f77, %f3, %f76;
	st.global.f32 	[%rd10+8], %f77;
	ld.global.f32 	%f78, [%rd1];
	div.rn.f32 	%f79, %f4, %f78;
	st.global.f32 	[%rd10+12], %f79;
	ret;

}
	// .globl	_Z17softmax_kernel_v3ILi256EEvPfS0_S0_S0_i
.visible .entry _Z17softmax_kernel_v3ILi256EEvPfS0_S0_S0_i(
	.param .u64 .ptr .align 1 _Z17softmax_kernel_v3ILi256EEvPfS0_S0_S0_i_param_0,
	.param .u64 .ptr .align 1 _Z17softmax_kernel_v3ILi256EEvPfS0_S0_S0_i_param_1,
	.param .u64 .ptr .align 1 _Z17softmax_kernel_v3ILi256EEvPfS0_S0_S0_i_param_2,
	.param .u64 .ptr .align 1 _Z17softmax_kernel_v3ILi256EEvPfS0_S0_S0_i_param_3,
	.param .u32 _Z17softmax_kernel_v3ILi256EEvPfS0_S0_S0_i_param_4
)
{
	.reg .pred 	%p<15>;
	.reg .b32 	%r<41>;
	.reg .b32 	%f<86>;
	.reg .b64 	%rd<13>;

	ld.param.u64 	%rd4, [_Z17softmax_kernel_v3ILi256EEvPfS0_S0_S0_i_param_0];
	ld.param.u64 	%rd3, [_Z17softmax_kernel_v3ILi256EEvPfS0_S0_S0_i_param_1];
	ld.param.u64 	%rd5, [_Z17softmax_kernel_v3ILi256EEvPfS0_S0_S0_i_param_2];
	ld.param.u64 	%rd6, [_Z17softmax_kernel_v3ILi256EEvPfS0_S0_S0_i_param_3];
	cvta.to.global.u64 	%rd1, %rd6;
	cvta.to.global.u64 	%rd2, %rd5;
	cvta.to.global.u64 	%rd7, %rd4;
	mov.u32 	%r1, %tid.x;
	mov.u32 	%r4, %ctaid.x;
	shl.b32 	%r5, %r4, 8;
	add.s32 	%r2, %r5, %r1;
	mul.wide.u32 	%rd8, %r2, 16;
	add.s64 	%rd9, %rd7, %rd8;
	ld.global.v4.f32 	{%f10, %f11, %f12, %f13}, [%rd9];
	fma.rn.f32 	%f14, %f10, 0f3BBB989D, 0f3F000000;
	cvt.sat.f32.f32 	%f15, %f14;
	mov.f32 	%f16, 0f4B400001;
	mov.f32 	%f17, 0f437C0000;
	fma.rm.f32 	%f18, %f15, %f17, %f16;
	add.f32 	%f19, %f18, 0fCB40007F;
	neg.f32 	%f20, %f19;
	fma.rn.f32 	%f21, %f10, 0f3FB8AA3B, %f20;
	fma.rn.f32 	%f22, %f10, 0f32A57060, %f21;
	mov.b32 	%r6, %f18;
	shl.b32 	%r7, %r6, 23;
	mov.b32 	%f23, %r7;
	ex2.approx.ftz.f32 	%f24, %f22;
	mul.f32 	%f1, %f24, %f23;
	fma.rn.f32 	%f25, %f11, 0f3BBB989D, 0f3F000000;
	cvt.sat.f32.f32 	%f26, %f25;
	fma.rm.f32 	%f27, %f26, %f17, %f16;
	add.f32 	%f28, %f27, 0fCB40007F;
	neg.f32 	%f29, %f28;
	fma.rn.f32 	%f30, %f11, 0f3FB8AA3B, %f29;
	fma.rn.f32 	%f31, %f11, 0f32A57060, %f30;
	mov.b32 	%r8, %f27;
	shl.b32 	%r9, %r8, 23;
	mov.b32 	%f32, %r9;
	ex2.approx.ftz.f32 	%f33, %f31;
	mul.f32 	%f2, %f33, %f32;
	fma.rn.f32 	%f34, %f12, 0f3BBB989D, 0f3F000000;
	cvt.sat.f32.f32 	%f35, %f34;
	fma.rm.f32 	%f36, %f35, %f17, %f16;
	add.f32 	%f37, %f36, 0fCB40007F;
	neg.f32 	%f38, %f37;
	fma.rn.f32 	%f39, %f12, 0f3FB8AA3B, %f38;
	fma.rn.f32 	%f40, %f12, 0f32A57060, %f39;
	mov.b32 	%r10, %f36;
	shl.b32 	%r11, %r10, 23;
	mov.b32 	%f41, %r11;
	ex2.approx.ftz.f32 	%f42, %f40;
	mul.f32 	%f3, %f42, %f41;
	fma.rn.f32 	%f43, %f13, 0f3BBB989D, 0f3F000000;
	cvt.sat.f32.f32 	%f44, %f43;
	fma.rm.f32 	%f45, %f44, %f17, %f16;
	add.f32 	%f46, %f45, 0fCB40007F;
	neg.f32 	%f47, %f46;
	fma.rn.f32 	%f48, %f13, 0f3FB8AA3B, %f47;
	fma.rn.f32 	%f49, %f13, 0f32A57060, %f48;
	mov.b32 	%r12, %f45;
	shl.b32 	%r13, %r12, 23;
	mov.b32 	%f50, %r13;
	ex2.approx.ftz.f32 	%f51, %f49;
	mul.f32 	%f4, %f51, %f50;
	add.f32 	%f52, %f1, %f2;
	add.f32 	%f53, %f52, %f3;
	add.f32 	%f54, %f53, %f4;
	and.b32  	%r3, %r1, 31;
	mov.b32 	%r14, %f54;
	shfl.sync.bfly.b32	%r15|%p1, %r14, 16, 31, -1;
	mov.b32 	%f55, %r15;
	add.f32 	%f56, %f54, %f55;
	mov.b32 	%r16, %f56;
	shfl.sync.bfly.b32	%r17|%p2, %r16, 8, 31, -1;
	mov.b32 	%f57, %r17;
	add.f32 	%f58, %f56, %f57;
	mov.b32 	%r18, %f58;
	shfl.sync.bfly.b32	%r19|%p3, %r18, 4, 31, -1;
	mov.b32 	%f59, %r19;
	add.f32 	%f60, %f58, %f59;
	mov.b32 	%r20, %f60;
	shfl.sync.bfly.b32	%r21|%p4, %r20, 2, 31, -1;
	mov.b32 	%f61, %r21;
	add.f32 	%f62, %f60, %f61;
	mov.b32 	%r22, %f62;
	shfl.sync.bfly.b32	%r23|%p5, %r22, 1, 31, -1;
	mov.b32 	%f63, %r23;
	add.f32 	%f5, %f62, %f63;
	setp.ne.s32 	%p6, %r3, 0;
	@%p6 bra 	$L__BB4_2;
	shr.u32 	%r24, %r1, 3;
	mov.u32 	%r25, _ZZ16block_reduce_sumILi256EEffE6shared;
	add.s32 	%r26, %r25, %r24;
	st.shared.f32 	[%r26], %f5;
$L__BB4_2:
	bar.sync 	0;
	setp.gt.u32 	%p7, %r3, 7;
	mov.f32 	%f85, 0f00000000;
	@%p7 bra 	$L__BB4_4;
	shl.b32 	%r27, %r3, 2;
	mov.u32 	%r28, _ZZ16block_reduce_sumILi256EEffE6shared;
	add.s32 	%r29, %r28, %r27;
	ld.shared.f32 	%f85, [%r29];
$L__BB4_4:
	mov.b32 	%r30, %f85;
	shfl.sync.bfly.b32	%r31|%p8, %r30, 16, 31, -1;
	mov.b32 	%f65, %r31;
	add.f32 	%f66, %f85, %f65;
	mov.b32 	%r32, %f66;
	shfl.sync.bfly.b32	%r33|%p9, %r32, 8, 31, -1;
	mov.b32 	%f67, %r33;
	add.f32 	%f68, %f66, %f67;
	mov.b32 	%r34, %f68;
	shfl.sync.bfly.b32	%r35|%p10, %r34, 4, 31, -1;
	mov.b32 	%f69, %r35;
	add.f32 	%f70, %f68, %f69;
	mov.b32 	%r36, %f70;
	shfl.sync.bfly.b32	%r37|%p11, %r36, 2, 31, -1;
	mov.b32 	%f71, %r37;
	add.f32 	%f72, %f70, %f71;
	mov.b32 	%r38, %f72;
	shfl.sync.bfly.b32	%r39|%p12, %r38, 1, 31, -1;
	mov.b32 	%f73, %r39;
	add.f32 	%f8, %f72, %f73;
	setp.ne.s32 	%p13, %r1, 0;
	@%p13 bra 	$L__BB4_7;
	atom.global.add.f32 	%f74, [%rd2], %f8;
	atom.global.add.f32 	%f75, [%rd1], 0f3F800000;
	mov.u32 	%r40, %nctaid.x;
	cvt.rn.f32.u32 	%f9, %r40;
$L__BB4_6:
	atom.global.add.f32 	%f76, [%rd1], 0f00000000;
	setp.lt.f32 	%p14, %f76, %f9;
	@%p14 bra 	$L__BB4_6;
$L__BB4_7:
	cvta.to.global.u64 	%rd10, %rd3;
	bar.sync 	0;
	add.s64 	%rd12, %rd10, %rd8;
	ld.global.f32 	%f77, [%rd2];
	div.rn.f32 	%f78, %f1, %f77;
	st.global.f32 	[%rd12], %f78;
	ld.global.f32 	%f79, [%rd2];
	div.rn.f32 	%f80, %f2, %f79;
	st.global.f32 	[%rd12+4], %f80;
	ld.global.f32 	%f81, [%rd2];
	div.rn.f32 	%f82, %f3, %f81;
	st.global.f32 	[%rd12+8], %f82;
	ld.global.f32 	%f83, [%rd2];
	div.rn.f32 	%f84, %f4, %f83;
	st.global.f32 	[%rd12+12], %f84;
	ret;

}
	// .globl	_Z17softmax_kernel_v3ILi512EEvPfS0_S0_S0_i
.visible .entry _Z17softmax_kernel_v3ILi512EEvPfS0_S0_S0_i(
	.param .u64 .ptr .align 1 _Z17softmax_kernel_v3ILi512EEvPfS0_S0_S0_i_param_0,
	.param .u64 .ptr .align 1 _Z17softmax_kernel_v3ILi512EEvPfS0_S0_S0_i_param_1,
	.param .u64 .ptr .align 1 _Z17softmax_kernel_v3ILi512EEvPfS0_S0_S0_i_param_2,
	.param .u64 .ptr .align 1 _Z17softmax_kernel_v3ILi512EEvPfS0_S0_S0_i_param_3,
	.param .u32 _Z17softmax_kernel_v3ILi512EEvPfS0_S0_S0_i_param_4
)
{
	.reg .pred 	%p<15>;
	.reg .b32 	%r<41>;
	.reg .b32 	%f<86>;
	.reg .b64 	%rd<13>;

	ld.param.u64 	%rd4, [_Z17softmax_kernel_v3ILi512EEvPfS0_S0_S0_i_param_0];
	ld.param.u64 	%rd3, [_Z17softmax_kernel_v3ILi512EEvPfS0_S0_S0_i_param_1];
	ld.param.u64 	%rd5, [_Z17softmax_kernel_v3ILi512EEvPfS0_S0_S0_i_param_2];
	ld.param.u64 	%rd6, [_Z17softmax_kernel_v3ILi512EEvPfS0_S0_S0_i_param_3];
	cvta.to.global.u64 	%rd1, %rd6;
	cvta.to.global.u64 	%rd2, %rd5;
	cvta.to.global.u64 	%rd7, %rd4;
	mov.u32 	%r1, %tid.x;
	mov.u32 	%r4, %ctaid.x;
	shl.b32 	%r5, %r4, 9;
	add.s32 	%r2, %r5, %r1;
	mul.wide.u32 	%rd8, %r2, 16;
	add.s64 	%rd9, %rd7, %rd8;
	ld.global.v4.f32 	{%f10, %f11, %f12, %f13}, [%rd9];
	fma.rn.f32 	%f14, %f10, 0f3BBB989D, 0f3F000000;
	cvt.sat.f32.f32 	%f15, %f14;
	mov.f32 	%f16, 0f4B400001;
	mov.f32 	%f17, 0f437C0000;
	fma.rm.f32 	%f18, %f15, %f17, %f16;
	add.f32 	%f19, %f18, 0fCB40007F;
	neg.f32 	%f20, %f19;
	fma.rn.f32 	%f21, %f10, 0f3FB8AA3B, %f20;
	fma.rn.f32 	%f22, %f10, 0f32A57060, %f21;
	mov.b32 	%r6, %f18;
	shl.b32 	%r7, %r6, 23;
	mov.b32 	%f23, %r7;
	ex2.approx.ftz.f32 	%f24, %f22;
	mul.f32 	%f1, %f24, %f23;
	fma.rn.f32 	%f25, %f11, 0f3BBB989D, 0f3F000000;
	cvt.sat.f32.f32 	%f26, %f25;
	fma.rm.f32 	%f27, %f26, %f17, %f16;
	add.f32 	%f28, %f27, 0fCB40007F;
	neg.f32 	%f29, %f28;
	fma.rn.f32 	%f30, %f11, 0f3FB8AA3B, %f29;
	fma.rn.f32 	%f31, %f11, 0f32A57060, %f30;
	mov.b32 	%r8, %f27;
	shl.b32 	%r9, %r8, 23;
	mov.b32 	%f32, %r9;
	ex2.approx.ftz.f32 	%f33, %f31;
	mul.f32 	%f2, %f33, %f32;
	fma.rn.f32 	%f34, %f12, 0f3BBB989D, 0f3F000000;
	cvt.sat.f32.f32 	%f35, %f34;
	fma.rm.f32 	%f36, %f35, %f17, %f16;
	add.f32 	%f37, %f36, 0fCB40007F;
	neg.f32 	%f38, %f37;
	fma.rn.f32 	%f39, %f12, 0f3FB8AA3B, %f38;
	fma.rn.f32 	%f40, %f12, 0f32A57060, %f39;
	mov.b32 	%r10, %f36;
	shl.b32 	%r11, %r10, 23;
	mov.b32 	%f41, %r11;
	ex2.approx.ftz.f32 	%f42, %f40;
	mul.f32 	%f3, %f42, %f41;
	fma.rn.f32 	%f43, %f13, 0f3BBB989D, 0f3F000000;
	cvt.sat.f32.f32 	%f44, %f43;
	fma.rm.f32 	%f45, %f44, %f17, %f16;
	add.f32 	%f46, %f45, 0fCB40007F;
	neg.f32 	%f47, %f46;
	fma.rn.f32 	%f48, %f13, 0f3FB8AA3B, %f47;
	fma.rn.f32 	%f49, %f13, 0f32A57060, %f48;
	mov.b32 	%r12, %f45;
	shl.b32 	%r13, %r12, 23;
	mov.b32 	%f50, %r13;
	ex2.approx.ftz.f32 	%f51, %f49;
	mul.f32 	%f4, %f51, %f50;
	add.f32 	%f52, %f1, %f2;
	add.f32 	%f53, %f52, %f3;
	add.f32 	%f54, %f53, %f4;
	and.b32  	%r3, %r1, 31;
	mov.b32 	%r14, %f54;
	shfl.sync.bfly.b32	%r15|%p1, %r14, 16, 31, -1;
	mov.b32 	%f55, %r15;
	add.f32 	%f56, %f54, %f55;
	mov.b32 	%r16, %f56;
	shfl.sync.bfly.b32	%r17|%p2, %r16, 8, 31, -1;
	mov.b32 	%f57, %r17;
	add.f32 	%f58, %f56, %f57;
	mov.b32 	%r18, %f58;
	shfl.sync.bfly.b32	%r19|%p3, %r18, 4, 31, -1;
	mov.b32 	%f59, %r19;
	add.f32 	%f60, %f58, %f59;
	mov.b32 	%r20, %f60;
	shfl.sync.bfly.b32	%r21|%p4, %r20, 2, 31, -1;
	mov.b32 	%f61, %r21;
	add.f32 	%f62, %f60, %f61;
	mov.b32 	%r22, %f62;
	shfl.sync.bfly.b32	%r23|%p5, %r22, 1, 31, -1;
	mov.b32 	%f63, %r23;
	add.f32 	%f5, %f62, %f63;
	setp.ne.s32 	%p6, %r3, 0;
	@%p6 bra 	$L__BB5_2;
	shr.u32 	%r24, %r1, 3;
	mov.u32 	%r25, _ZZ16block_reduce_sumILi512EEffE6shared;
	add.s32 	%r26, %r25, %r24;
	st.shared.f32 	[%r26], %f5;
$L__BB5_2:
	bar.sync 	0;
	setp.gt.u32 	%p7, %r3, 15;
	mov.f32 	%f85, 0f00000000;
	@%p7 bra 	$L__BB5_4;
	shl.b32 	%r27, %r3, 2;
	mov.u32 	%r28, _ZZ16block_reduce_sumILi512EEffE6shared;
	add.s32 	%r29, %r28, %r27;
	ld.shared.f32 	%f85, [%r29];
$L__BB5_4:
	mov.b32 	%r30, %f85;
	shfl.sync.bfly.b32	%r31|%p8, %r30, 16, 31, -1;
	mov.b32 	%f65, %r31;
	add.f32 	%f66, %f85, %f65;
	mov.b32 	%r32, %f66;
	shfl.sync.bfly.b32	%r33|%p9, %r32, 8, 31, -1;
	mov.b32 	%f67, %r33;
	add.f32 	%f68, %f66, %f67;
	mov.b32 	%r34, %f68;
	shfl.sync.bfly.b32	%r35|%p10, %r34, 4, 31, -1;
	mov.b32 	%f69, %r35;
	add.f32 	%f70, %f68, %f69;
	mov.b32 	%r36, %f70;
	shfl.sync.bfly.b32	%r37|%p11, %r36, 2, 31, -1;
	mov.b32 	%f71, %r37;
	add.f32 	%f72, %f70, %f71;
	mov.b32 	%r38, %f72;
	shfl.sync.bfly.b32	%r39|%p12, %r38, 1, 31, -1;
	mov.b32 	%f73, %r39;
	add.f32 	%f8, %f72, %f73;
	setp.ne.s32 	%p13, %r1, 0;
	@%p13 bra 	$L__BB5_7;
	atom.global.add.f32 	%f74, [%rd2], %f8;
	atom.global.add.f32 	%f75, [%rd1], 0f3F800000;
	mov.u32 	%r40, %nctaid.x;
	cvt.rn.f32.u32 	%f9, %r40;
$L__BB5_6:
	atom.global.add.f32 	%f76, [%rd1], 0f00000000;
	setp.lt.f32 	%p14, %f76, %f9;
	@%p14 bra 	$L__BB5_6;
$L__BB5_7:
	cvta.to.global.u64 	%rd10, %rd3;
	bar.sync 	0;
	add.s64 	%rd12, %rd10, %rd8;
	ld.global.f32 	%f77, [%rd2];
	div.rn.f32 	%f78, %f1, %f77;
	st.global.f32 	[%rd12], %f78;
	ld.global.f32 	%f79, [%rd2];
	div.rn.f32 	%f80, %f2, %f79;
	st.global.f32 	[%rd12+4], %f80;
	ld.global.f32 	%f81, [%rd2];
	div.rn.f32 	%f82, %f3, %f81;
	st.global.f32 	[%rd12+8], %f82;
	ld.global.f32 	%f83, [%rd2];
	div.rn.f32 	%f84, %f4, %f83;
	st.global.f32 	[%rd12+12], %f84;
	ret;

}
	// .globl	_Z17softmax_kernel_v3ILi1024EEvPfS0_S0_S0_i
.visible .entry _Z17softmax_kernel_v3ILi1024EEvPfS0_S0_S0_i(
	.param .u64 .ptr .align 1 _Z17softmax_kernel_v3ILi1024EEvPfS0_S0_S0_i_param_0,
	.param .u64 .ptr .align 1 _Z17softmax_kernel_v3ILi1024EEvPfS0_S0_S0_i_param_1,
	.param .u64 .ptr .align 1 _Z17softmax_kernel_v3ILi1024EEvPfS0_S0_S0_i_param_2,
	.param .u64 .ptr .align 1 _Z17softmax_kernel_v3ILi1024EEvPfS0_S0_S0_i_param_3,
	.param .u32 _Z17softmax_kernel_v3ILi1024EEvPfS0_S0_S0_i_param_4
)
{
	.reg .pred 	%p<14>;
	.reg .b32 	%r<41>;
	.reg .b32 	%f<83>;
	.reg .b64 	%rd<13>;

	ld.param.u64 	%rd4, [_Z17softmax_kernel_v3ILi1024EEvPfS0_S0_S0_i_param_0];
	ld.param.u64 	%rd3, [_Z17softmax_kernel_v3ILi1024EEvPfS0_S0_S0_i_param_1];
	ld.param.u64 	%rd5, [_Z17softmax_kernel_v3ILi1024EEvPfS0_S0_S0_i_param_2];
	ld.param.u64 	%rd6, [_Z17softmax_kernel_v3ILi1024EEvPfS0_S0_S0_i_param_3];
	cvta.to.global.u64 	%rd1, %rd6;
	cvta.to.global.u64 	%rd2, %rd5;
	cvta.to.global.u64 	%rd7, %rd4;
	mov.u32 	%r1, %tid.x;
	mov.u32 	%r4, %ctaid.x;
	shl.b32 	%r5, %r4, 10;
	or.b32  	%r2, %r5, %r1;
	mul.wide.u32 	%rd8, %r2, 16;
	add.s64 	%rd9, %rd7, %rd8;
	ld.global.v4.f32 	{%f8, %f9, %f10, %f11}, [%rd9];
	fma.rn.f32 	%f12, %f8, 0f3BBB989D, 0f3F000000;
	cvt.sat.f32.f32 	%f13, %f12;
	mov.f32 	%f14, 0f4B400001;
	mov.f32 	%f15, 0f437C0000;
	fma.rm.f32 	%f16, %f13, %f15, %f14;
	add.f32 	%f17, %f16, 0fCB40007F;
	neg.f32 	%f18, %f17;
	fma.rn.f32 	%f19, %f8, 0f3FB8AA3B, %f18;
	fma.rn.f32 	%f20, %f8, 0f32A57060, %f19;
	mov.b32 	%r6, %f16;
	shl.b32 	%r7, %r6, 23;
	mov.b32 	%f21, %r7;
	ex2.approx.ftz.f32 	%f22, %f20;
	mul.f32 	%f1, %f22, %f21;
	fma.rn.f32 	%f23, %f9, 0f3BBB989D, 0f3F000000;
	cvt.sat.f32.f32 	%f24, %f23;
	fma.rm.f32 	%f25, %f24, %f15, %f14;
	add.f32 	%f26, %f25, 0fCB40007F;
	neg.f32 	%f27, %f26;
	fma.rn.f32 	%f28, %f9, 0f3FB8AA3B, %f27;
	fma.rn.f32 	%f29, %f9, 0f32A57060, %f28;
	mov.b32 	%r8, %f25;
	shl.b32 	%r9, %r8, 23;
	mov.b32 	%f30, %r9;
	ex2.approx.ftz.f32 	%f31, %f29;
	mul.f32 	%f2, %f31, %f30;
	fma.rn.f32 	%f32, %f10, 0f3BBB989D, 0f3F000000;
	cvt.sat.f32.f32 	%f33, %f32;
	fma.rm.f32 	%f34, %f33, %f15, %f14;
	add.f32 	%f35, %f34, 0fCB40007F;
	neg.f32 	%f36, %f35;
	fma.rn.f32 	%f37, %f10, 0f3FB8AA3B, %f36;
	fma.rn.f32 	%f38, %f10, 0f32A57060, %f37;
	mov.b32 	%r10, %f34;
	shl.b32 	%r11, %r10, 23;
	mov.b32 	%f39, %r11;
	ex2.approx.ftz.f32 	%f40, %f38;
	mul.f32 	%f3, %f40, %f39;
	fma.rn.f32 	%f41, %f11, 0f3BBB989D, 0f3F000000;
	cvt.sat.f32.f32 	%f42, %f41;
	fma.rm.f32 	%f43, %f42, %f15, %f14;
	add.f32 	%f44, %f43, 0fCB40007F;
	neg.f32 	%f45, %f44;
	fma.rn.f32 	%f46, %f11, 0f3FB8AA3B, %f45;
	fma.rn.f32 	%f47, %f11, 0f32A57060, %f46;
	mov.b32 	%r12, %f43;
	shl.b32 	%r13, %r12, 23;
	mov.b32 	%f48, %r13;
	ex2.approx.ftz.f32 	%f49, %f47;
	mul.f32 	%f4, %f49, %f48;
	add.f32 	%f50, %f1, %f2;
	add.f32 	%f51, %f50, %f3;
	add.f32 	%f52, %f51, %f4;
	and.b32  	%r3, %r1, 31;
	mov.b32 	%r14, %f52;
	shfl.sync.bfly.b32	%r15|%p1, %r14, 16, 31, -1;
	mov.b32 	%f53, %r15;
	add.f32 	%f54, %f52, %f53;
	mov.b32 	%r16, %f54;
	shfl.sync.bfly.b32	%r17|%p2, %r16, 8, 31, -1;
	mov.b32 	%f55, %r17;
	add.f32 	%f56, %f54, %f55;
	mov.b32 	%r18, %f56;
	shfl.sync.bfly.b32	%r19|%p3, %r18, 4, 31, -1;
	mov.b32 	%f57, %r19;
	add.f32 	%f58, %f56, %f57;
	mov.b32 	%r20, %f58;
	shfl.sync.bfly.b32	%r21|%p4, %r20, 2, 31, -1;
	mov.b32 	%f59, %r21;
	add.f32 	%f60, %f58, %f59;
	mov.b32 	%r22, %f60;
	shfl.sync.bfly.b32	%r23|%p5, %r22, 1, 31, -1;
	mov.b32 	%f61, %r23;
	add.f32 	%f5, %f60, %f61;
	setp.ne.s32 	%p6, %r3, 0;
	@%p6 bra 	$L__BB6_2;
	shr.u32 	%r24, %r1, 3;
	mov.u32 	%r25, _ZZ16block_reduce_sumILi1024EEffE6shared;
	add.s32 	%r26, %r25, %r24;
	st.shared.f32 	[%r26], %f5;
$L__BB6_2:
	bar.sync 	0;
	shl.b32 	%r27, %r3, 2;
	mov.u32 	%r28, _ZZ16block_reduce_sumILi1024EEffE6shared;
	add.s32 	%r29, %r28, %r27;
	ld.shared.f32 	%f62, [%r29];
	mov.b32 	%r30, %f62;
	shfl.sync.bfly.b32	%r31|%p7, %r30, 16, 31, -1;
	mov.b32 	%f63, %r31;
	add.f32 	%f64, %f62, %f63;
	mov.b32 	%r32, %f64;
	shfl.sync.bfly.b32	%r33|%p8, %r32, 8, 31, -1;
	mov.b32 	%f65, %r33;
	add.f32 	%f66, %f64, %f65;
	mov.b32 	%r34, %f66;
	shfl.sync.bfly.b32	%r35|%p9, %r34, 4, 31, -1;
	mov.b32 	%f67, %r35;
	add.f32 	%f68, %f66, %f67;
	mov.b32 	%r36, %f68;
	shfl.sync.bfly.b32	%r37|%p10, %r36, 2, 31, -1;
	mov.b32 	%f69, %r37;
	add.f32 	%f70, %f68, %f69;
	mov.b32 	%r38, %f70;
	shfl.sync.bfly.b32	%r39|%p11, %r38, 1, 31, -1;
	mov.b32 	%f71, %r39;
	add.f32 	%f6, %f70, %f71;
	setp.ne.s32 	%p12, %r1, 0;
	@%p12 bra 	$L__BB6_5;
	atom.global.add.f32 	%f72, [%rd2], %f6;
	atom.global.add.f32 	%f73, [%rd1], 0f3F800000;
	mov.u32 	%r40, %nctaid.x;
	cvt.rn.f32.u32 	%f7, %r40;
$L__BB6_4:
	atom.global.add.f32 	%f74, [%rd1], 0f00000000;
	setp.lt.f32 	%p13, %f74, %f7;
	@%p13 bra 	$L__BB6_4;
$L__BB6_5:
	cvta.to.global.u64 	%rd10, %rd3;
	bar.sync 	0;
	add.s64 	%rd12, %rd10, %rd8;
	ld.global.f32 	%f75, [%rd2];
	div.rn.f32 	%f76, %f1, %f75;
	st.global.f32 	[%rd12], %f76;
	ld.global.f32 	%f77, [%rd2];
	div.rn.f32 	%f78, %f2, %f77;
	st.global.f32 	[%rd12+4], %f78;
	ld.global.f32 	%f79, [%rd2];
	div.rn.f32 	%f80, %f3, %f79;
	st.global.f32 	[%rd12+8], %f80;
	ld.global.f32 	%f81, [%rd2];
	div.rn.f32 	%f82, %f4, %f81;
	st.global.f32 	[%rd12+12], %f82;
	ret;

}


// ===== COMPILED SASS (sm_100) =====

	.target	sm_100

	.elftype	@"ET_EXEC"


//--------------------- .note.nv.tkinfo           --------------------------
	.section	.note.nv.tkinfo,"",@"SHT_NOTE"
	.sectionflags	@"SHF_NOTE_NV_TKINFO"
	.tkinfo
        /*0018*/ 	.word	0x00000002
        /*0030*/ 	.string	""
        /*0030*/ 	.string	"ptxas"
        /*0030*/ 	.string	"Cuda compilation tools, release 13.0, V13.0.88"
        /*0030*/ 	.string	"Build cuda_13.0.r13.0/compiler.36424714_0"
        /*0030*/ 	.string	"-arch sm_100 -m 64 "



//--------------------- .note.nv.cuinfo           --------------------------
	.section	.note.nv.cuinfo,"",@"SHT_NOTE"
	.sectionflags	@"SHF_NOTE_NV_CUINFO"
        /*0018*/ 	.short	0x0002
        /*001a*/ 	.short	0x0064
        /*001c*/ 	.short	0x0082
	.zero		2


//--------------------- .nv.info                  --------------------------
	.section	.nv.info,"",@"SHT_CUDA_INFO"
	.align	4


	//----- nvinfo : EIATTR_REGCOUNT
	.align		4
        /*0000*/ 	.byte	0x04, 0x2f
        /*0002*/ 	.short	(.L_1 - .L_0)
	.align		4
.L_0:
        /*0004*/ 	.word	index@(_Z17softmax_kernel_v1ILi256ELi4096EEvPfS0_S0_i)
        /*0008*/ 	.word	0x00000020


	//----- nvinfo : EIATTR_FRAME_SIZE
	.align		4
.L_1:
        /*000c*/ 	.byte	0x04, 0x11
        /*000e*/ 	.short	(.L_3 - .L_2)
	.align		4
.L_2:
        /*0010*/ 	.word	index@($__internal_6_$__cuda_sm3x_div_rn_noftz_f32_slowpath)
        /*0014*/ 	.word	0x00000000


	//----- nvinfo : EIATTR_FRAME_SIZE
	.align		4
.L_3:
        /*0018*/ 	.byte	0x04, 0x11
        /*001a*/ 	.short	(.L_5 - .L_4)
	.align		4
.L_4:
        /*001c*/ 	.word	index@(_Z17softmax_kernel_v1ILi256ELi4096EEvPfS0_S0_i)
        /*0020*/ 	.word	0x00000000


	//----- nvinfo : EIATTR_REGCOUNT
	.align		4
.L_5:
        /*0024*/ 	.byte	0x04, 0x2f
        /*0026*/ 	.short	(.L_7 - .L_6)
	.align		4
.L_6:
        /*0028*/ 	.word	index@(_Z17softmax_kernel_v1ILi512ELi4096EEvPfS0_S0_i)
        /*002c*/ 	.word	0x0000001b


	//----- nvinfo : EIATTR_FRAME_SIZE
	.align		4
.L_7:
        /*0030*/ 	.byte	0x04, 0x11
        /*0032*/ 	.short	(.L_9 - .L_8)
	.align		4
.L_8:
        /*0034*/ 	.word	index@($__internal_5_$__cuda_sm3x_div_rn_noftz_f32_slowpath)
        /*0038*/ 	.word	0x00000000


	//----- nvinfo : EIATTR_FRAME_SIZE
	.align		4
.L_9:
        /*003c*/ 	.byte	0x04, 0x11
        /*003e*/ 	.short	(.L_11 - .L_10)
	.align		4
.L_10:
        /*0040*/ 	.word	index@(_Z17softmax_kernel_v1ILi512ELi4096EEvPfS0_S0_i)
        /*0044*/ 	.word	0x00000000


	//----- nvinfo : EIATTR_REGCOUNT
	.align		4
.L_11:
        /*0048*/ 	.byte	0x04, 0x2f
        /*004a*/ 	.short	(.L_13 - .L_12)
	.align		4
.L_12:
        /*004c*/ 	.word	index@(_Z17softmax_kernel_v1ILi1024ELi4096EEvPfS0_S0_i)
        /*0050*/ 	.word	0x00000013


	//----- nvinfo : EIATTR_FRAME_SIZE
	.align		4
.L_13:
        /*0054*/ 	.byte	0x04, 0x11
        /*0056*/ 	.short	(.L_15 - .L_14)
	.align		4
.L_14:
        /*0058*/ 	.word	index@($__internal_4_$__cuda_sm3x_div_rn_noftz_f32_slowpath)
        /*005c*/ 	.word	0x00000000


	//----- nvinfo : EIATTR_FRAME_SIZE
	.align		4
.L_15:
        /*0060*/ 	.byte	0x04, 0x11
        /*0062*/ 	.short	(.L_17 - .L_16)
	.align		4
.L_16:
        /*0064*/ 	.word	index@(_Z17softmax_kernel_v1ILi1024ELi4096EEvPfS0_S0_i)
        /*0068*/ 	.word	0x00000000


	//----- nvinfo : EIATTR_REGCOUNT
	.align		4
.L_17:
        /*006c*/ 	.byte	0x04, 0x2f
        /*006e*/ 	.short	(.L_19 - .L_18)
	.align		4
.L_18:
        /*0070*/ 	.word	index@(_Z21softmax_kernel_float4ILi1024EEvPfS0_S0_i)
        /*0074*/ 	.word	0x00000014


	//----- nvinfo : EIATTR_FRAME_SIZE
	.align		4
.L_19:
        /*0078*/ 	.byte	0x04, 0x11
        /*007a*/ 	.short	(.L_21 - .L_20)
	.align		4
.L_20:
        /*007c*/ 	.word	index@($__internal_3_$__cuda_sm3x_div_rn_noftz_f32_slowpath)
        /*0080*/ 	.word	0x00000000


	//----- nvinfo : EIATTR_FRAME_SIZE
	.align		4
.L_21:
        /*0084*/ 	.byte	0x04, 0x11
        /*0086*/ 	.short	(.L_23 - .L_22)
	.align		4
.L_22:
        /*0088*/ 	.word	index@(_Z21softmax_kernel_float4ILi1024EEvPfS0_S0_i)
        /*008c*/ 	.word	0x00000000


	//----- nvinfo : EIATTR_REGCOUNT
	.align		4
.L_23:
        /*0090*/ 	.byte	0x04, 0x2f
        /*0092*/ 	.short	(.L_25 - .L_24)
	.align		4
.L_24:
        /*0094*/ 	.word	index@(_Z17softmax_kernel_v3ILi256EEvPfS0_S0_S0_i)
        /*0098*/ 	.word	0x00000014


	//----- nvinfo : EIATTR_FRAME_SIZE
	.align		4
.L_25:
        /*009c*/ 	.byte	0x04, 0x11
        /*009e*/ 	.short	(.L_27 - .L_26)
	.align		4
.L_26:
        /*00a0*/ 	.word	index@($__internal_2_$__cuda_sm3x_div_rn_noftz_f32_slowpath)
        /*00a4*/ 	.word	0x00000000


	//----- nvinfo : EIATTR_FRAME_SIZE
	.align		4
.L_27:
        /*00a8*/ 	.byte	0x04, 0x11
        /*00aa*/ 	.short	(.L_29 - .L_28)
	.align		4
.L_28:
        /*00ac*/ 	.word	index@(_Z17softmax_kernel_v3ILi256EEvPfS0_S0_S0_i)
        /*00b0*/ 	.word	0x00000000


	//----- nvinfo : EIATTR_REGCOUNT
	.align		4
.L_29:
        /*00b4*/ 	.byte	0x04, 0x2f
        /*00b6*/ 	.short	(.L_31 - .L_30)
	.align		4
.L_30:
        /*00b8*/ 	.word	index@(_Z17softmax_kernel_v3ILi512EEvPfS0_S0_S0_i)
        /*00bc*/ 	.word	0x00000014


	//----- nvinfo : EIATTR_FRAME_SIZE
	.align		4
.L_31:
        /*00c0*/ 	.byte	0x04, 0x11
        /*00c2*/ 	.short	(.L_33 - .L_32)
	.align		4
.L_32:
        /*00c4*/ 	.word	index@($__internal_1_$__cuda_sm3x_div_rn_noftz_f32_slowpath)
        /*00c8*/ 	.word	0x00000000


	//----- nvinfo : EIATTR_FRAME_SIZE
	.align		4
.L_33:
        /*00cc*/ 	.byte	0x04, 0x11
        /*00ce*/ 	.short	(.L_35 - .L_34)
	.align		4
.L_34:
        /*00d0*/ 	.word	index@(_Z17softmax_kernel_v3ILi512EEvPfS0_S0_S0_i)
        /*00d4*/ 	.word	0x00000000


	//----- nvinfo : EIATTR_REGCOUNT
	.align		4
.L_35:
        /*00d8*/ 	.byte	0x04, 0x2f
        /*00da*/ 	.short	(.L_37 - .L_36)
	.align		4
.L_36:
        /*00dc*/ 	.word	index@(_Z17softmax_kernel_v3ILi1024EEvPfS0_S0_S0_i)
        /*00e0*/ 	.word	0x00000014


	//----- nvinfo : EIATTR_FRAME_SIZE
	.align		4
.L_37:
        /*00e4*/ 	.byte	0x04, 0x11
        /*00e6*/ 	.short	(.L_39 - .L_38)
	.align		4
.L_38:
        /*00e8*/ 	.word	index@($__internal_0_$__cuda_sm3x_div_rn_noftz_f32_slowpath)
        /*00ec*/ 	.word	0x00000000


	//----- nvinfo : EIATTR_FRAME_SIZE
	.align		4
.L_39:
        /*00f0*/ 	.byte	0x04, 0x11
        /*00f2*/ 	.short	(.L_41 - .L_40)
	.align		4
.L_40:
        /*00f4*/ 	.word	index@(_Z17softmax_kernel_v3ILi1024EEvPfS0_S0_S0_i)
        /*00f8*/ 	.word	0x00000000


	//----- nvinfo : EIATTR_MIN_STACK_SIZE
	.align		4
.L_41:
        /*00fc*/ 	.byte	0x04, 0x12
        /*00fe*/ 	.short	(.L_43 - .L_42)
	.align		4
.L_42:
        /*0100*/ 	.word	index@(_Z17softmax_kernel_v3ILi1024EEvPfS0_S0_S0_i)
        /*0104*/ 	.word	0x00000000


	//----- nvinfo : EIATTR_MIN_STACK_SIZE
	.align		4
.L_43:
        /*0108*/ 	.byte	0x04, 0x12
        /*010a*/ 	.short	(.L_45 - .L_44)
	.align		4
.L_44:
        /*010c*/ 	.word	index@(_Z17softmax_kernel_v3ILi512EEvPfS0_S0_S0_i)
        /*0110*/ 	.word	0x00000000


	//----- nvinfo : EIATTR_MIN_STACK_SIZE
	.align		4
.L_45:
        /*0114*/ 	.byte	0x04, 0x12
        /*0116*/ 	.short	(.L_47 - .L_46)
	.align		4
.L_46:
        /*0118*/ 	.word	index@(_Z17softmax_kernel_v3ILi256EEvPfS0_S0_S0_i)
        /*011c*/ 	.word	0x00000000


	//----- nvinfo : EIATTR_MIN_STACK_SIZE
	.align		4
.L_47:
        /*0120*/ 	.byte	0x04, 0x12
        /*0122*/ 	.short	(.L_49 - .L_48)
	.align		4
.L_48:
        /*0124*/ 	.word	index@(_Z21softmax_kernel_float4ILi1024EEvPfS0_S0_i)
        /*0128*/ 	.word	0x00000000


	//----- nvinfo : EIATTR_MIN_STACK_SIZE
	.align		4
.L_49:
        /*012c*/ 	.byte	0x04, 0x12
        /*012e*/ 	.short	(.L_51 - .L_50)
	.align		4
.L_50:
        /*0130*/ 	.word	index@(_Z17softmax_kernel_v1ILi1024ELi4096EEvPfS0_S0_i)
        /*0134*/ 	.word	0x00000000


	//----- nvinfo : EIATTR_MIN_STACK_SIZE
	.align		4
.L_51:
        /*0138*/ 	.byte	0x04, 0x12
        /*013a*/ 	.short	(.L_53 - .L_52)
	.align		4
.L_52:
        /*013c*/ 	.word	index@(_Z17softmax_kernel_v1ILi512ELi4096EEvPfS0_S0_i)
        /*0140*/ 	.word	0x00000000


	//----- nvinfo : EIATTR_MIN_STACK_SIZE
	.align		4
.L_53:
        /*0144*/ 	.byte	0x04, 0x12
        /*0146*/ 	.short	(.L_55 - .L_54)
	.align		4
.L_54:
        /*0148*/ 	.word	index@(_Z17softmax_kernel_v1ILi256ELi4096EEvPfS0_S0_i)
        /*014c*/ 	.word	0x00000000
.L_55:


//--------------------- .nv.compat                --------------------------
	.section	.nv.compat,"",@"SHT_CUDA_COMPAT_INFO"
	.align	4
        /*0000*/ 	.byte	0x02, 0x09, 0x00, 0x00, 0x02, 0x02, 0x01, 0x00, 0x02, 0x05, 0x05, 0x00, 0x03, 0x07, 0x01, 0x01
        /*0010*/ 	.byte	0x02, 0x03, 0x00, 0x00, 0x02, 0x06, 0x01, 0x00, 0x04, 0x0b, 0x08, 0x00, 0x01, 0x00, 0x00, 0x00
        /*0020*/ 	.byte	0x00, 0x00, 0x00, 0x00


//--------------------- .nv.info._Z17softmax_kernel_v3ILi1024EEvPfS0_S0_S0_i --------------------------
	.section	.nv.info._Z17softmax_kernel_v3ILi1024EEvPfS0_S0_S0_i,"",@"SHT_CUDA_INFO"
	.sectionflags	@""
	.align	4


	//----- nvinfo : EIATTR_CUDA_API_VERSION
	.align		4
        /*0000*/ 	.byte	0x04, 0x37
        /*0002*/ 	.short	(.L_57 - .L_56)
.L_56:
        /*0004*/ 	.word	0x00000082


	//----- nvinfo : EIATTR_KPARAM_INFO
	.align		4
.L_57:
        /*0008*/ 	.byte	0x04, 0x17
        /*000a*/ 	.short	(.L_59 - .L_58)
.L_58:
        /*000c*/ 	.word	0x00000000
        /*0010*/ 	.short	0x0004
        /*0012*/ 	.short	0x0020
        /*0014*/ 	.byte	0x00, 0xf0, 0x11, 0x00


	//----- nvinfo : EIATTR_KPARAM_INFO
	.align		4
.L_59:
        /*0018*/ 	.byte	0x04, 0x17
        /*001a*/ 	.short	(.L_61 - .L_60)
.L_60:
        /*001c*/ 	.word	0x00000000
        /*0020*/ 	.short	0x0003
        /*0022*/ 	.short	0x0018
        /*0024*/ 	.byte	0x00, 0xf5, 0x21, 0x00


	//----- nvinfo : EIATTR_KPARAM_INFO
	.align		4
.L_61:
        /*0028*/ 	.byte	0x04, 0x17
        /*002a*/ 	.short	(.L_63 - .L_62)
.L_62:
        /*002c*/ 	.word	0x00000000
        /*0030*/ 	.short	0x0002
        /*0032*/ 	.short	0x0010
        /*0034*/ 	.byte	0x00, 0xf5, 0x21, 0x00


	//----- nvinfo : EIATTR_KPARAM_INFO
	.align		4
.L_63:
        /*0038*/ 	.byte	0x04, 0x17
        /*003a*/ 	.short	(.L_65 - .L_64)
.L_64:
        /*003c*/ 	.word	0x00000000
        /*0040*/ 	.short	0x0001
        /*0042*/ 	.short	0x0008
        /*0044*/ 	.byte	0x00, 0xf5, 0x21, 0x00


	//----- nvinfo : EIATTR_KPARAM_INFO
	.align		4
.L_65:
        /*0048*/ 	.byte	0x04, 0x17
        /*004a*/ 	.short	(.L_67 - .L_66)
.L_66:
        /*004c*/ 	.word	0x00000000
        /*0050*/ 	.short	0x0000
        /*0052*/ 	.short	0x0000
        /*0054*/ 	.byte	0x00, 0xf5, 0x21, 0x00


	//----- nvinfo : EIATTR_SPARSE_MMA_MASK
	.align		4
.L_67:
        /*0058*/ 	.byte	0x03, 0x50
        /*005a*/ 	.short	0x0000


	//----- nvinfo : EIATTR_MAXREG_COUNT
	.align		4
        /*005c*/ 	.byte	0x03, 0x1b
        /*005e*/ 	.short	0x00ff


	//----- nvinfo : EIATTR_NUM_BARRIERS
	.align		4
        /*0060*/ 	.byte	0x02, 0x4c
        /*0062*/ 	.byte	0x01
	.zero		1


	//----- nvinfo : EIATTR_MERCURY_ISA_VERSION
	.align		4
        /*0064*/ 	.byte	0x03, 0x5f
        /*0066*/ 	.short	0x0101


	//----- nvinfo : EIATTR_COOP_GROUP_MASK_REGIDS
	.align		4
        /*0068*/ 	.byte	0x04, 0x29
        /*006a*/ 	.short	(.L_69 - .L_68)


	//   ....[0]....
.L_68:
        /*006c*/ 	.word	0xffffffff


	//   ....[1]....
        /*0070*/ 	.word	0xffffffff


	//   ....[2]....
        /*0074*/ 	.word	0xffffffff


	//   ....[3]....
        /*0078*/ 	.word	0xffffffff


	//   ....[4]....
        /*007c*/ 	.word	0xffffffff


	//   ....[5]....
        /*0080*/ 	.word	0xffffffff


	//   ....[6]....
        /*0084*/ 	.word	0xffffffff


	//   ....[7]....
        /*0088*/ 	.word	0xffffffff


	//   ....[8]....
        /*008c*/ 	.word	0xffffffff


	//   ....[9]....
        /*0090*/ 	.word	0xffffffff


	//----- nvinfo : EIATTR_COOP_GROUP_INSTR_OFFSETS
	.align		4
.L_69:
        /*0094*/ 	.byte	0x04, 0x28
        /*0096*/ 	.short	(.L_71 - .L_70)


	//   ....[0]....
.L_70:
        /*0098*/ 	.word	0x00000310


	//   ....[1]....
        /*009c*/ 	.word	0x00000330


	//   ....[2]....
        /*00a0*/ 	.word	0x00000350


	//   ....[3]....
        /*00a4*/ 	.word	0x00000380


	//   ....[4]....
        /*00a8*/ 	.word	0x000003c0


	//   ....[5]....
        /*00ac*/ 	.word	0x00000420


	//   ....[6]....
        /*00b0*/ 	.word	0x00000440


	//   ....[7]....
        /*00b4*/ 	.word	0x00000460


	//   ....[8]....
        /*00b8*/ 	.word	0x00000480


	//   ....[9]....
        /*00bc*/ 	.word	0x000004a0


	//----- nvinfo : EIATTR_VRC_CTA_INIT_COUNT
	.align		4
.L_71:
        /*00c0*/ 	.byte	0x02, 0x4a
	.zero		1
	.zero		1


	//----- nvinfo : EIATTR_EXIT_INSTR_OFFSETS
	.align		4
        /*00c4*/ 	.byte	0x04, 0x1c
        /*00c6*/ 	.short	(.L_73 - .L_72)


	//   ....[0]....
.L_72:
        /*00c8*/ 	.word	0x000009f0


	//----- nvinfo : EIATTR_CRS_STACK_SIZE
	.align		4
.L_73:
        /*00cc*/ 	.byte	0x04, 0x1e
        /*00ce*/ 	.short	(.L_75 - .L_74)
.L_74:
        /*00d0*/ 	.word	0x00000000


	//----- nvinfo : EIATTR_CBANK_PARAM_SIZE
	.align		4
.L_75:
        /*00d4*/ 	.byte	0x03, 0x19
        /*00d6*/ 	.short	0x0024


	//----- nvinfo : EIATTR_PARAM_CBANK
	.align		4
        /*00d8*/ 	.byte	0x04, 0x0a
        /*00da*/ 	.short	(.L_77 - .L_76)
	.align		4
.L_76:
        /*00dc*/ 	.word	index@(.nv.constant0._Z17softmax_kernel_v3ILi1024EEvPfS0_S0_S0_i)
        /*00e0*/ 	.short	0x0380
        /*00e2*/ 	.short	0x0024


	//----- nvinfo : EIATTR_SW_WAR
	.align		4
.L_77:
        /*00e4*/ 	.byte	0x04, 0x36
        /*00e6*/ 	.short	(.L_79 - .L_78)
.L_78:
        /*00e8*/ 	.word	0x00000008
.L_79:


//--------------------- .nv.info._Z17softmax_kernel_v3ILi512EEvPfS0_S0_S0_i --------------------------
	.section	.nv.info._Z17softmax_kernel_v3ILi512EEvPfS0_S0_S0_i,"",@"SHT_CUDA_INFO"
	.sectionflags	@""
	.align	4


	//----- nvinfo : EIATTR_CUDA_API_VERSION
	.align		4
        /*0000*/ 	.byte	0x04, 0x37
        /*0002*/ 	.short	(.L_81 - .L_80)
.L_80:
        /*0004*/ 	.word	0x00000082


	//----- nvinfo : EIATTR_KPARAM_INFO
	.align		4
.L_81:
        /*0008*/ 	.byte	0x04, 0x17
        /*000a*/ 	.short	(.L_83 - .L_82)
.L_82:
        /*000c*/ 	.word	0x00000000
        /*0010*/ 	.short	0x0004
        /*0012*/ 	.short	0x0020
        /*0014*/ 	.byte	0x00, 0xf0, 0x11, 0x00


	//----- nvinfo : EIATTR_KPARAM_INFO
	.align		4
.L_83:
        /*0018*/ 	.byte	0x04, 0x17
        /*001a*/ 	.short	(.L_85 - .L_84)
.L_84:
        /*001c*/ 	.word	0x00000000
        /*0020*/ 	.short	0x0003
        /*0022*/ 	.short	0x0018
        /*0024*/ 	.byte	0x00, 0xf5, 0x21, 0x00


	//----- nvinfo : EIATTR_KPARAM_INFO
	.align		4
.L_85:
        /*0028*/ 	.byte	0x04, 0x17
        /*002a*/ 	.short	(.L_87 - .L_86)
.L_86:
        /*002c*/ 	.word	0x00000000
        /*0030*/ 	.short	0x0002
        /*0032*/ 	.short	0x0010
        /*0034*/ 	.byte	0x00, 0xf5, 0x21, 0x00


	//----- nvinfo : EIATTR_KPARAM_INFO
	.align		4
.L_87:
        /*0038*/ 	.byte	0x04, 0x17
        /*003a*/ 	.short	(.L_89 - .L_88)
.L_88:
        /*003c*/ 	.word	0x00000000
        /*0040*/ 	.short	0x0001
        /*0042*/ 	.short	0x0008
        /*0044*/ 	.byte	0x00, 0xf5, 0x21, 0x00


	//----- nvinfo : EIATTR_KPARAM_INFO
	.align		4
.L_89:
        /*0048*/ 	.byte	0x04, 0x17
        /*004a*/ 	.short	(.L_91 - .L_90)
.L_90:
        /*004c*/ 	.word	0x00000000
        /*0050*/ 	.short	0x0000
        /*0052*/ 	.short	0x0000
        /*0054*/ 	.byte	0x00, 0xf5, 0x21, 0x00


	//----- nvinfo : EIATTR_SPARSE_MMA_MASK
	.align		4
.L_91:
        /*0058*/ 	.byte	0x03, 0x50
        /*005a*/ 	.short	0x0000


	//----- nvinfo : EIATTR_MAXREG_COUNT
	.align		4
        /*005c*/ 	.byte	0x03, 0x1b
        /*005e*/ 	.short	0x00ff


	//----- nvinfo : EIATTR_NUM_BARRIERS
	.align		4
        /*0060*/ 	.byte	0x02, 0x4c
        /*0062*/ 	.byte	0x01
	.zero		1


	//----- nvinfo : EIATTR_MERCURY_ISA_VERSION
	.align		4
        /*0064*/ 	.byte	0x03, 0x5f
        /*0066*/ 	.short	0x0101


	//----- nvinfo : EIATTR_COOP_GROUP_MASK_REGIDS
	.align		4
        /*0068*/ 	.byte	0x04, 0x29
        /*006a*/ 	.short	(.L_93 - .L_92)


	//   ....[0]....
.L_92:
        /*006c*/ 	.word	0xffffffff


	//   ....[1]....
        /*0070*/ 	.word	0xffffffff


	//   ....[2]....
        /*0074*/ 	.word	0xffffffff


	//   ....[3]....
        /*0078*/ 	.word	0xffffffff


	//   ....[4]....
        /*007c*/ 	.word	0xffffffff


	//   ....[5]....
        /*0080*/ 	.word	0xffffffff


	//   ....[6]....
        /*0084*/ 	.word	0xffffffff


	//   ....[7]....
        /*0088*/ 	.word	0xffffffff


	//   ....[8]....
        /*008c*/ 	.word	0xffffffff


	//   ....[9]....
        /*0090*/ 	.word	0xffffffff


	//----- nvinfo : EIATTR_COOP_GROUP_INSTR_OFFSETS
	.align		4
.L_93:
        /*0094*/ 	.byte	0x04, 0x28
        /*0096*/ 	.short	(.L_95 - .L_94)


	//   ....[0]....
.L_94:
        /*0098*/ 	.word	0x000002d0


	//   ....[1]....
        /*009c*/ 	.word	0x000002f0


	//   ....[2]....
        /*00a0*/ 	.word	0x00000310


	//   ....[3]....
        /*00a4*/ 	.word	0x00000340


	//   ....[4]....
        /*00a8*/ 	.word	0x000003b0


	//   ....[5]....
        /*00ac*/ 	.word	0x00000460


	//   ....[6]....
        /*00b0*/ 	.word	0x00000480


	//   ....[7]....
        /*00b4*/ 	.word	0x000004a0


	//   ....[8]....
        /*00b8*/ 	.word	0x000004c0


	//   ....[9]....
        /*00bc*/ 	.word	0x000004e0


	//----- nvinfo : EIATTR_VRC_CTA_INIT_COUNT
	.align		4
.L_95:
        /*00c0*/ 	.byte	0x02, 0x4a
	.zero		1
	.zero		1


	//----- nvinfo : EIATTR_EXIT_INSTR_OFFSETS
	.align		4
        /*00c4*/ 	.byte	0x04, 0x1c
        /*00c6*/ 	.short	(.L_97 - .L_96)


	//   ....[0]....
.L_96:
        /*00c8*/ 	.word	0x00000a30


	//----- nvinfo : EIATTR_CRS_STACK_SIZE
	.align		4
.L_97:
        /*00cc*/ 	.byte	0x04, 0x1e
        /*00ce*/ 	.short	(.L_99 - .L_98)
.L_98:
        /*00d0*/ 	.word	0x00000000


	//----- nvinfo : EIATTR_CBANK_PARAM_SIZE
	.align		4
.L_99:
        /*00d4*/ 	.byte	0x03, 0x19
        /*00d6*/ 	.short	0x0024


	//----- nvinfo : EIATTR_PARAM_CBANK
	.align		4
        /*00d8*/ 	.byte	0x04, 0x0a
        /*00da*/ 	.short	(.L_101 - .L_100)
	.align		4
.L_100:
        /*00dc*/ 	.word	index@(.nv.constant0._Z17softmax_kernel_v3ILi512EEvPfS0_S0_S0_i)
        /*00e0*/ 	.short	0x0380
        /*00e2*/ 	.short	0x0024


	//----- nvinfo : EIATTR_SW_WAR
	.align		4
.L_101:
        /*00e4*/ 	.byte	0x04, 0x36
        /*00e6*/ 	.short	(.L_103 - .L_102)
.L_102:
        /*00e8*/ 	.word	0x00000008
.L_103:


//--------------------- .nv.info._Z17softmax_kernel_v3ILi256EEvPfS0_S0_S0_i --------------------------
	.section	.nv.info._Z17softmax_kernel_v3ILi256EEvPfS0_S0_S0_i,"",@"SHT_CUDA_INFO"
	.sectionflags	@""
	.align	4


	//----- nvinfo : EIATTR_CUDA_API_VERSION
	.align		4
        /*0000*/ 	.byte	0x04, 0x37
        /*0002*/ 	.short	(.L_105 - .L_104)
.L_104:
        /*0004*/ 	.word	0x00000082


	//----- nvinfo : EIATTR_KPARAM_INFO
	.align		4
.L_105:
        /*0008*/ 	.byte	0x04, 0x17
        /*000a*/ 	.short	(.L_107 - .L_106)
.L_106:
        /*000c*/ 	.word	0x00000000
        /*0010*/ 	.short	0x0004
        /*0012*/ 	.short	0x0020
        /*0014*/ 	.byte	0x00, 0xf0, 0x11, 0x00


	//----- nvinfo : EIATTR_KPARAM_INFO
	.align		4
.L_107:
        /*0018*/ 	.byte	0x04, 0x17
        /*001a*/ 	.short	(.L_109 - .L_108)
.L_108:
        /*001c*/ 	.word	0x00000000
        /*0020*/ 	.short	0x0003
        /*0022*/ 	.short	0x0018
        /*0024*/ 	.byte	0x00, 0xf5, 0x21, 0x00


	//----- nvinfo : EIATTR_KPARAM_INFO
	.align		4
.L_109:
        /*0028*/ 	.byte	0x04, 0x17
        /*002a*/ 	.short	(.L_111 - .L_110)
.L_110:
        /*002c*/ 	.word	0x00000000
        /*0030*/ 	.short	0x0002
        /*0032*/ 	.short	0x0010
        /*0034*/ 	.byte	0x00, 0xf5, 0x21, 0x00


	//----- nvinfo : EIATTR_KPARAM_INFO
	.align		4
.L_111:
        /*0038*/ 	.byte	0x04, 0x17
        /*003a*/ 	.short	(.L_113 - .L_112)
.L_112:
        /*003c*/ 	.word	0x00000000
        /*0040*/ 	.short	0x0001
        /*0042*/ 	.short	0x0008
        /*0044*/ 	.byte	0x00, 0xf5, 0x21, 0x00


	//----- nvinfo : EIATTR_KPARAM_INFO
	.align		4
.L_113:
        /*0048*/ 	.byte	0x04, 0x17
        /*004a*/ 	.short	(.L_115 - .L_114)
.L_114:
        /*004c*/ 	.word	0x00000000
        /*0050*/ 	.short	0x0000
        /*0052*/ 	.short	0x0000
        /*0054*/ 	.byte	0x00, 0xf5, 0x21, 0x00


	//----- nvinfo : EIATTR_SPARSE_MMA_MASK
	.align		4
.L_115:
        /*0058*/ 	.byte	0x03, 0x50
        /*005a*/ 	.short	0x0000


	//----- nvinfo : EIATTR_MAXREG_COUNT
	.align		4
        /*005c*/ 	.byte	0x03, 0x1b
        /*005e*/ 	.short	0x00ff


	//----- nvinfo : EIATTR_NUM_BARRIERS
	.align		4
        /*0060*/ 	.byte	0x02, 0x4c
        /*0062*/ 	.byte	0x01
	.zero		1


	//----- nvinfo : EIATTR_MERCURY_ISA_VERSION
	.align		4
        /*0064*/ 	.byte	0x03, 0x5f
        /*0066*/ 	.short	0x0101


	//----- nvinfo : EIATTR_COOP_GROUP_MASK_REGIDS
	.align		4
        /*0068*/ 	.byte	0x04, 0x29
        /*006a*/ 	.short	(.L_117 - .L_116)


	//   ....[0]....
.L_116:
        /*006c*/ 	.word	0xffffffff


	//   ....[1]....
        /*0070*/ 	.word	0xffffffff


	//   ....[2]....
        /*0074*/ 	.word	0xffffffff


	//   ....[3]....
        /*0078*/ 	.word	0xffffffff


	//   ....[4]....
        /*007c*/ 	.word	0xffffffff


	//   ....[5]....
        /*0080*/ 	.word	0xffffffff


	//   ....[6]....
        /*0084*/ 	.word	0xffffffff


	//   ....[7]....
        /*0088*/ 	.word	0xffffffff


	//   ....[8]....
        /*008c*/ 	.word	0xffffffff


	//   ....[9]....
        /*0090*/ 	.word	0xffffffff


	//----- nvinfo : EIATTR_COOP_GROUP_INSTR_OFFSETS
	.align		4
.L_117:
        /*0094*/ 	.byte	0x04, 0x28
        /*0096*/ 	.short	(.L_119 - .L_118)


	//   ....[0]....
.L_118:
        /*0098*/ 	.word	0x000002d0


	//   ....[1]....
        /*009c*/ 	.word	0x000002f0


	//   ....[2]....
        /*00a0*/ 	.word	0x00000310


	//   ....[3]....
        /*00a4*/ 	.word	0x00000340


	//   ....[4]....
        /*00a8*/ 	.word	0x000003b0


	//   ....[5]....
        /*00ac*/ 	.word	0x00000460


	//   ....[6]....
        /*00b0*/ 	.word	0x00000480


	//   ....[7]....
        /*00b4*/ 	.word	0x000004a0


	//   ....[8]....
        /*00b8*/ 	.word	0x000004c0


	//   ....[9]....
        /*00bc*/ 	.word	0x000004e0


	//----- nvinfo : EIATTR_VRC_CTA_INIT_COUNT
	.align		4
.L_119:
        /*00c0*/ 	.byte	0x02, 0x4a
	.zero		1
	.zero		1


	//----- nvinfo : EIATTR_EXIT_INSTR_OFFSETS
	.align		4
        /*00c4*/ 	.byte	0x04, 0x1c
        /*00c6*/ 	.short	(.L_121 - .L_120)


	//   ....[0]....
.L_120:
        /*00c8*/ 	.word	0x00000a30


	//----- nvinfo : EIATTR_CRS_STACK_SIZE
	.align		4
.L_121:
        /*00cc*/ 	.byte	0x04, 0x1e
        /*00ce*/ 	.short	(.L_123 - .L_122)
.L_122:
        /*00d0*/ 	.word	0x00000000


	//----- nvinfo : EIATTR_CBANK_PARAM_SIZE
	.align		4
.L_123:
        /*00d4*/ 	.byte	0x03, 0x19
        /*00d6*/ 	.short	0x0024


	//----- nvinfo : EIATTR_PARAM_CBANK
	.align		4
        /*00d8*/ 	.byte	0x04, 0x0a
        /*00da*/ 	.short	(.L_125 - .L_124)
	.align		4
.L_124:
        /*00dc*/ 	.word	index@(.nv.constant0._Z17softmax_kernel_v3ILi256EEvPfS0_S0_S0_i)
        /*00e0*/ 	.short	0x0380
        /*00e2*/ 	.short	0x0024


	//----- nvinfo : EIATTR_SW_WAR
	.align		4
.L_125:
        /*00e4*/ 	.byte	0x04, 0x36
        /*00e6*/ 	.short	(.L_127 - .L_126)
.L_126:
        /*00e8*/ 	.word	0x00000008
.L_127:


//--------------------- .nv.info._Z21softmax_kernel_float4ILi1024EEvPfS0_S0_i --------------------------
	.section	.nv.info._Z21softmax_kernel_float4ILi1024EEvPfS0_S0_i,"",@"SHT_CUDA_INFO"
	.sectionflags	@""
	.align	4


	//----- nvinfo : EIATTR_CUDA_API_VERSION
	.align		4
        /*0000*/ 	.byte	0x04, 0x37
        /*0002*/ 	.short	(.L_129 - .L_128)
.L_128:
        /*0004*/ 	.word	0x00000082


	//----- nvinfo : EIATTR_KPARAM_INFO
	.align		4
.L_129:
        /*0008*/ 	.byte	0x04, 0x17
        /*000a*/ 	.short	(.L_131 - .L_130)
.L_130:
        /*000c*/ 	.word	0x00000000
        /*0010*/ 	.short	0x0003
        /*0012*/ 	.short	0x0018
        /*0014*/ 	.byte	0x00, 0xf0, 0x11, 0x00


	//----- nvinfo : EIATTR_KPARAM_INFO
	.align		4
.L_131:
        /*0018*/ 	.byte	0x04, 0x17
        /*001a*/ 	.short	(.L_133 - .L_132)
.L_132:
        /*001c*/ 	.word	0x00000000
        /*0020*/ 	.short	0x0002
        /*0022*/ 	.short	0x0010
        /*0024*/ 	.byte	0x00, 0xf5, 0x21, 0x00


	//----- nvinfo : EIATTR_KPARAM_INFO
	.align		4
.L_133:
        /*0028*/ 	.byte	0x04, 0x17
        /*002a*/ 	.short	(.L_135 - .L_134)
.L_134:
        /*002c*/ 	.word	0x00000000
        /*0030*/ 	.short	0x0001
        /*0032*/ 	.short	0x0008
        /*0034*/ 	.byte	0x00, 0xf5, 0x21, 0x00


	//----- nvinfo : EIATTR_KPARAM_INFO
	.align		4
.L_135:
        /*0038*/ 	.byte	0x04, 0x17
        /*003a*/ 	.short	(.L_137 - .L_136)
.L_136:
        /*003c*/ 	.word	0x00000000
        /*0040*/ 	.short	0x0000
        /*0042*/ 	.short	0x0000
        /*0044*/ 	.byte	0x00, 0xf5, 0x21, 0x00


	//----- nvinfo : EIATTR_SPARSE_MMA_MASK
	.align		4
.L_137:
        /*0048*/ 	.byte	0x03, 0x50
        /*004a*/ 	.short	0x0000


	//----- nvinfo : EIATTR_MAXREG_COUNT
	.align		4
        /*004c*/ 	.byte	0x03, 0x1b
        /*004e*/ 	.short	0x00ff


	//----- nvinfo : EIATTR_NUM_BARRIERS
	.align		4
        /*0050*/ 	.byte	0x02, 0x4c
        /*0052*/ 	.byte	0x01
	.zero		1


	//----- nvinfo : EIATTR_MERCURY_ISA_VERSION
	.align		4
        /*0054*/ 	.byte	0x03, 0x5f
        /*0056*/ 	.short	0x0101


	//----- nvinfo : EIATTR_COOP_GROUP_MASK_REGIDS
	.align		4
        /*0058*/ 	.byte	0x04, 0x29
        /*005a*/ 	.short	(.L_139 - .L_138)


	//   ....[0]....
.L_138:
        /*005c*/ 	.word	0xffffffff


	//   ....[1]....
        /*0060*/ 	.word	0xffffffff


	//   ....[2]....
        /*0064*/ 	.word	0xffffffff


	//   ....[3]....
        /*0068*/ 	.word	0xffffffff


	//   ....[4]....
        /*006c*/ 	.word	0xffffffff


	//   ....[5]....
        /*0070*/ 	.word	0xffffffff


	//   ....[6]....
        /*0074*/ 	.word	0xffffffff


	//   ....[7]....
        /*0078*/ 	.word	0xffffffff


	//   ....[8]....
        /*007c*/ 	.word	0xffffffff


	//   ....[9]....
        /*0080*/ 	.word	0xffffffff


	//----- nvinfo : EIATTR_COOP_GROUP_INSTR_OFFSETS
	.align		4
.L_139:
        /*0084*/ 	.byte	0x04, 0x28
        /*0086*/ 	.short	(.L_141 - .L_140)


	//   ....[0]....
.L_140:
        /*0088*/ 	.word	0x00000320


	//   ....[1]....
        /*008c*/ 	.word	0x00000340


	//   ....[2]....
        /*0090*/ 	.word	0x00000360


	//   ....[3]....
        /*0094*/ 	.word	0x00000380


	//   ....[4]....
        /*0098*/ 	.word	0x000003b0


	//   ....[5]....
        /*009c*/ 	.word	0x00000430


	//   ....[6]....
        /*00a0*/ 	.word	0x00000450


	//   ....[7]....
        /*00a4*/ 	.word	0x00000470


	//   ....[8]....
        /*00a8*/ 	.word	0x00000490


	//   ....[9]....
        /*00ac*/ 	.word	0x000004c0


	//----- nvinfo : EIATTR_VRC_CTA_INIT_COUNT
	.align		4
.L_141:
        /*00b0*/ 	.byte	0x02, 0x4a
	.zero		1
	.zero		1


	//----- nvinfo : EIATTR_EXIT_INSTR_OFFSETS
	.align		4
        /*00b4*/ 	.byte	0x04, 0x1c
        /*00b6*/ 	.short	(.L_143 - .L_142)


	//   ....[0]....
.L_142:
        /*00b8*/ 	.word	0x00000940


	//----- nvinfo : EIATTR_CRS_STACK_SIZE
	.align		4
.L_143:
        /*00bc*/ 	.byte	0x04, 0x1e
        /*00be*/ 	.short	(.L_145 - .L_144)
.L_144:
        /*00c0*/ 	.word	0x00000000


	//----- nvinfo : EIATTR_CBANK_PARAM_SIZE
	.align		4
.L_145:
        /*00c4*/ 	.byte	0x03, 0x19
        /*00c6*/ 	.short	0x001c


	//----- nvinfo : EIATTR_PARAM_CBANK
	.align		4
        /*00c8*/ 	.byte	0x04, 0x0a
        /*00ca*/ 	.short	(.L_147 - .L_146)
	.align		4
.L_146:
        /*00cc*/ 	.word	index@(.nv.constant0._Z21softmax_kernel_float4ILi1024EEvPfS0_S0_i)
        /*00d0*/ 	.short	0x0380
        /*00d2*/ 	.short	0x001c


	//----- nvinfo : EIATTR_SW_WAR
	.align		4
.L_147:
        /*00d4*/ 	.byte	0x04, 0x36
        /*00d6*/ 	.short	(.L_149 - .L_148)
.L_148:
        /*00d8*/ 	.word	0x00000008
.L_149:


//--------------------- .nv.info._Z17softmax_kernel_v1ILi1024ELi4096EEvPfS0_S0_i --------------------------
	.section	.nv.info._Z17softmax_kernel_v1ILi1024ELi4096EEvPfS0_S0_i,"",@"SHT_CUDA_INFO"
	.sectionflags	@""
	.align	4


	//----- nvinfo : EIATTR_CUDA_API_VERSION
	.align		4
        /*0000*/ 	.byte	0x04, 0x37
        /*0002*/ 	.short	(.L_151 - .L_150)
.L_150:
        /*0004*/ 	.word	0x00000082


	//----- nvinfo : EIATTR_KPARAM_INFO
	.align		4
.L_151:
        /*0008*/ 	.byte	0x04, 0x17
        /*000a*/ 	.short	(.L_153 - .L_152)
.L_152:
        /*000c*/ 	.word	0x00000000
        /*0010*/ 	.short	0x0003
        /*0012*/ 	.short	0x0018
        /*0014*/ 	.byte	0x00, 0xf0, 0x11, 0x00


	//----- nvinfo : EIATTR_KPARAM_INFO
	.align		4
.L_153:
        /*0018*/ 	.byte	0x04, 0x17
        /*001a*/ 	.short	(.L_155 - .L_154)
.L_154:
        /*001c*/ 	.word	0x00000000
        /*0020*/ 	.short	0x0002
        /*0022*/ 	.short	0x0010
        /*0024*/ 	.byte	0x00, 0xf5, 0x21, 0x00


	//----- nvinfo : EIATTR_KPARAM_INFO
	.align		4
.L_155:
        /*0028*/ 	.byte	0x04, 0x17
        /*002a*/ 	.short	(.L_157 - .L_156)
.L_156:
        /*002c*/ 	.word	0x00000000
        /*0030*/ 	.short	0x0001
        /*0032*/ 	.short	0x0008
        /*0034*/ 	.byte	0x00, 0xf5, 0x21, 0x00


	//----- nvinfo : EIATTR_KPARAM_INFO
	.align		4
.L_157:
        /*0038*/ 	.byte	0x04, 0x17
        /*003a*/ 	.short	(.L_159 - .L_158)
.L_158:
        /*003c*/ 	.word	0x00000000
        /*0040*/ 	.short	0x0000
        /*0042*/ 	.short	0x0000
        /*0044*/ 	.byte	0x00, 0xf5, 0x21, 0x00


	//----- nvinfo : EIATTR_SPARSE_MMA_MASK
	.align		4
.L_159:
        /*0048*/ 	.byte	0x03, 0x50
        /*004a*/ 	.short	0x0000


	//----- nvinfo : EIATTR_MAXREG_COUNT
	.align		4
        /*004c*/ 	.byte	0x03, 0x1b
        /*004e*/ 	.short	0x00ff


	//----- nvinfo : EIATTR_NUM_BARRIERS
	.align		4
        /*0050*/ 	.byte	0x02, 0x4c
        /*0052*/ 	.byte	0x01
	.zero		1


	//----- nvinfo : EIATTR_MERCURY_ISA_VERSION
	.align		4
        /*0054*/ 	.byte	0x03, 0x5f
        /*0056*/ 	.short	0x0101


	//----- nvinfo : EIATTR_COOP_GROUP_MASK_REGIDS
	.align		4
        /*0058*/ 	.byte	0x04, 0x29
        /*005a*/ 	.short	(.L_161 - .L_160)


	//   ....[0]....
.L_160:
        /*005c*/ 	.word	0xffffffff


	//   ....[1]....
        /*0060*/ 	.word	0xffffffff


	//   ....[2]....
        /*0064*/ 	.word	0xffffffff


	//   ....[3]....
        /*0068*/ 	.word	0xffffffff


	//   ....[4]....
        /*006c*/ 	.word	0xffffffff


	//   ....[5]....
        /*0070*/ 	.word	0xffffffff


	//   ....[6]....
        /*0074*/ 	.word	0xffffffff


	//   ....[7]....
        /*0078*/ 	.word	0xffffffff


	//   ....[8]....
        /*007c*/ 	.word	0xffffffff


	//   ....[9]....
        /*0080*/ 	.word	0xffffffff


	//----- nvinfo : EIATTR_COOP_GROUP_INSTR_OFFSETS
	.align		4
.L_161:
        /*0084*/ 	.byte	0x04, 0x28
        /*0086*/ 	.short	(.L_163 - .L_162)


	//   ....[0]....
.L_162:
        /*0088*/ 	.word	0x000003d0


	//   ....[1]....
        /*008c*/ 	.word	0x000003f0


	//   ....[2]....
        /*0090*/ 	.word	0x00000410


	//   ....[3]....
        /*0094*/ 	.word	0x00000430


	//   ....[4]....
        /*0098*/ 	.word	0x00000460


	//   ....[5]....
        /*009c*/ 	.word	0x000004f0


	//   ....[6]....
        /*00a0*/ 	.word	0x00000510


	//   ....[7]....
        /*00a4*/ 	.word	0x00000530


	//   ....[8]....
        /*00a8*/ 	.word	0x00000550


	//   ....[9]....
        /*00ac*/ 	.word	0x00000570


	//----- nvinfo : EIATTR_VRC_CTA_INIT_COUNT
	.align		4
.L_163:
        /*00b0*/ 	.byte	0x02, 0x4a
	.zero		1
	.zero		1


	//----- nvinfo : EIATTR_EXIT_INSTR_OFFSETS
	.align		4
        /*00b4*/ 	.byte	0x04, 0x1c
        /*00b6*/ 	.short	(.L_165 - .L_164)


	//   ....[0]....
.L_164:
        /*00b8*/ 	.word	0x00000970


	//----- nvinfo : EIATTR_CRS_STACK_SIZE
	.align		4
.L_165:
        /*00bc*/ 	.byte	0x04, 0x1e
        /*00be*/ 	.short	(.L_167 - .L_166)
.L_166:
        /*00c0*/ 	.word	0x00000000


	//----- nvinfo : EIATTR_CBANK_PARAM_SIZE
	.align		4
.L_167:
        /*00c4*/ 	.byte	0x03, 0x19
        /*00c6*/ 	.short	0x001c


	//----- nvinfo : EIATTR_PARAM_CBANK
	.align		4
        /*00c8*/ 	.byte	0x04, 0x0a
        /*00ca*/ 	.short	(.L_169 - .L_168)
	.align		4
.L_168:
        /*00cc*/ 	.word	index@(.nv.constant0._Z17softmax_kernel_v1ILi1024ELi4096EEvPfS0_S0_i)
        /*00d0*/ 	.short	0x0380
        /*00d2*/ 	.short	0x001c


	//----- nvinfo : EIATTR_SW_WAR
	.align		4
.L_169:
        /*00d4*/ 	.byte	0x04, 0x36
        /*00d6*/ 	.short	(.L_171 - .L_170)
.L_170:
        /*00d8*/ 	.word	0x00000008
.L_171:


//--------------------- .nv.info._Z17softmax_kernel_v1ILi512ELi4096EEvPfS0_S0_i --------------------------
	.section	.nv.info._Z17softmax_kernel_v1ILi512ELi4096EEvPfS0_S0_i,"",@"SHT_CUDA_INFO"
	.sectionflags	@""
	.align	4


	//----- nvinfo : EIATTR_CUDA_API_VERSION
	.align		4
        /*0000*/ 	.byte	0x04, 0x37
        /*0002*/ 	.short	(.L_173 - .L_172)
.L_172:
        /*0004*/ 	.word	0x00000082


	//----- nvinfo : EIATTR_KPARAM_INFO
	.align		4
.L_173:
        /*0008*/ 	.byte	0x04, 0x17
        /*000a*/ 	.short	(.L_175 - .L_174)
.L_174:
        /*000c*/ 	.word	0x00000000
        /*0010*/ 	.short	0x0003
        /*0012*/ 	.short	0x0018
        /*0014*/ 	.byte	0x00, 0xf0, 0x11, 0x00


	//----- nvinfo : EIATTR_KPARAM_INFO
	.align		4
.L_175:
        /*0018*/ 	.byte	0x04, 0x17
        /*001a*/ 	.short	(.L_177 - .L_176)
.L_176:
        /*001c*/ 	.word	0x00000000
        /*0020*/ 	.short	0x0002
        /*0022*/ 	.short	0x0010
        /*0024*/ 	.byte	0x00, 0xf5, 0x21, 0x00


	//----- nvinfo : EIATTR_KPARAM_INFO
	.align		4
.L_177:
        /*0028*/ 	.byte	0x04, 0x17
        /*002a*/ 	.short	(.L_179 - .L_178)
.L_178:
        /*002c*/ 	.word	0x00000000
        /*0030*/ 	.short	0x0001
        /*0032*/ 	.short	0x0008
        /*0034*/ 	.byte	0x00, 0xf5, 0x21, 0x00


	//----- nvinfo : EIATTR_KPARAM_INFO
	.align		4
.L_179:
        /*0038*/ 	.byte	0x04, 0x17
        /*003a*/ 	.short	(.L_181 - .L_180)
.L_180:
        /*003c*/ 	.word	0x00000000
        /*0040*/ 	.short	0x0000
        /*0042*/ 	.short	0x0000
        /*0044*/ 	.byte	0x00, 0xf5, 0x21, 0x00


	//----- nvinfo : EIATTR_SPARSE_MMA_MASK
	.align		4
.L_181:
        /*0048*/ 	.byte	0x03, 0x50
        /*004a*/ 	.short	0x0000


	//----- nvinfo : EIATTR_MAXREG_COUNT
	.align		4
        /*004c*/ 	.byte	0x03, 0x1b
        /*004e*/ 	.short	0x00ff


	//----- nvinfo : EIATTR_NUM_BARRIERS
	.align		4
        /*0050*/ 	.byte	0x02, 0x4c
        /*0052*/ 	.byte	0x01
	.zero		1


	//----- nvinfo : EIATTR_MERCURY_ISA_VERSION
	.align		4
        /*0054*/ 	.byte	0x03, 0x5f
        /*0056*/ 	.short	0x0101


	//----- nvinfo : EIATTR_COOP_GROUP_MASK_REGIDS
	.align		4
        /*0058*/ 	.byte	0x04, 0x29
        /*005a*/ 	.short	(.L_183 - .L_182)


	//   ....[0]....
.L_182:
        /*005c*/ 	.word	0xffffffff


	//   ....[1]....
        /*0060*/ 	.word	0xffffffff


	//   ....[2]....
        /*0064*/ 	.word	0xffffffff


	//   ....[3]....
        /*0068*/ 	.word	0xffffffff


	//   ....[4]....
        /*006c*/ 	.word	0xffffffff


	//   ....[5]....
        /*0070*/ 	.word	0xffffffff


	//   ....[6]....
        /*0074*/ 	.word	0xffffffff


	//   ....[7]....
        /*0078*/ 	.word	0xffffffff


	//   ....[8]....
        /*007c*/ 	.word	0xffffffff


	//   ....[9]....
        /*0080*/ 	.word	0xffffffff


	//----- nvinfo : EIATTR_COOP_GROUP_INSTR_OFFSETS
	.align		4
.L_183:
        /*0084*/ 	.byte	0x04, 0x28
        /*0086*/ 	.short	(.L_185 - .L_184)


	//   ....[0]....
.L_184:
        /*0088*/ 	.word	0x00000680


	//   ....[1]....
        /*008c*/ 	.word	0x000006a0


	//   ....[2]....
        /*0090*/ 	.word	0x000006c0


	//   ....[3]....
        /*0094*/ 	.word	0x000006e0


	//   ....[4]....
        /*0098*/ 	.word	0x00000710


	//   ....[5]....
        /*009c*/ 	.word	0x000007e0


	//   ....[6]....
        /*00a0*/ 	.word	0x00000800


	//   ....[7]....
        /*00a4*/ 	.word	0x00000820


	//   ....[8]....
        /*00a8*/ 	.word	0x00000850


	//   ....[9]....
        /*00ac*/ 	.word	0x00000870


	//----- nvinfo : EIATTR_VRC_CTA_INIT_COUNT
	.align		4
.L_185:
        /*00b0*/ 	.byte	0x02, 0x4a
	.zero		1
	.zero		1


	//----- nvinfo : EIATTR_EXIT_INSTR_OFFSETS
	.align		4
        /*00b4*/ 	.byte	0x04, 0x1c
        /*00b6*/ 	.short	(.L_187 - .L_186)


	//   ....[0]....
.L_186:
        /*00b8*/ 	.word	0x00001050


	//----- nvinfo : EIATTR_CRS_STACK_SIZE
	.align		4
.L_187:
        /*00bc*/ 	.byte	0x04, 0x1e
        /*00be*/ 	.short	(.L_189 - .L_188)
.L_188:
        /*00c0*/ 	.word	0x00000000


	//----- nvinfo : EIATTR_CBANK_PARAM_SIZE
	.align		4
.L_189:
        /*00c4*/ 	.byte	0x03, 0x19
        /*00c6*/ 	.short	0x001c


	//----- nvinfo : EIATTR_PARAM_CBANK
	.align		4
        /*00c8*/ 	.byte	0x04, 0x0a
        /*00ca*/ 	.short	(.L_191 - .L_190)
	.align		4
.L_190:
        /*00cc*/ 	.word	index@(.nv.constant0._Z17softmax_kernel_v1ILi512ELi4096EEvPfS0_S0_i)
        /*00d0*/ 	.short	0x0380
        /*00d2*/ 	.short	0x001c


	//----- nvinfo : EIATTR_SW_WAR
	.align		4
.L_191:
        /*00d4*/ 	.byte	0x04, 0x36
        /*00d6*/ 	.short	(.L_193 - .L_192)
.L_192:
        /*00d8*/ 	.word	0x00000008
.L_193:


//--------------------- .nv.info._Z17softmax_kernel_v1ILi256ELi4096EEvPfS0_S0_i --------------------------
	.section	.nv.info._Z17softmax_kernel_v1ILi256ELi4096EEvPfS0_S0_i,"",@"SHT_CUDA_INFO"
	.sectionflags	@""
	.align	4


	//----- nvinfo : EIATTR_CUDA_API_VERSION
	.align		4
        /*0000*/ 	.byte	0x04, 0x37
        /*0002*/ 	.short	(.L_195 - .L_194)
.L_194:
        /*0004*/ 	.word	0x00000082


	//----- nvinfo : EIATTR_KPARAM_INFO
	.align		4
.L_195:
        /*0008*/ 	.byte	0x04, 0x17
        /*000a*/ 	.short	(.L_197 - .L_196)
.L_196:
        /*000c*/ 	.word	0x00000000
        /*0010*/ 	.short	0x0003
        /*0012*/ 	.short	0x0018
        /*0014*/ 	.byte	0x00, 0xf0, 0x11, 0x00


	//----- nvinfo : EIATTR_KPARAM_INFO
	.align		4
.L_197:
        /*0018*/ 	.byte	0x04, 0x17
        /*001a*/ 	.short	(.L_199 - .L_198)
.L_198:
        /*001c*/ 	.word	0x00000000
        /*0020*/ 	.short	0x0002
        /*0022*/ 	.short	0x0010
        /*0024*/ 	.byte	0x00, 0xf5, 0x21, 0x00


	//----- nvinfo : EIATTR_KPARAM_INFO
	.align		4
.L_199:
        /*0028*/ 	.byte	0x04, 0x17
        /*002a*/ 	.short	(.L_201 - .L_200)
.L_200:
        /*002c*/ 	.word	0x00000000
        /*0030*/ 	.short	0x0001
        /*0032*/ 	.short	0x0008
        /*0034*/ 	.byte	0x00, 0xf5, 0x21, 0x00


	//----- nvinfo : EIATTR_KPARAM_INFO
	.align		4
.L_201:
        /*0038*/ 	.byte	0x04, 0x17
        /*003a*/ 	.short	(.L_203 - .L_202)
.L_202:
        /*003c*/ 	.word	0x00000000
        /*0040*/ 	.short	0x0000
        /*0042*/ 	.short	0x0000
        /*0044*/ 	.byte	0x00, 0xf5, 0x21, 0x00


	//----- nvinfo : EIATTR_SPARSE_MMA_MASK
	.align		4
.L_203:
        /*0048*/ 	.byte	0x03, 0x50
        /*004a*/ 	.short	0x0000


	//----- nvinfo : EIATTR_MAXREG_COUNT
	.align		4
        /*004c*/ 	.byte	0x03, 0x1b
        /*004e*/ 	.short	0x00ff


	//----- nvinfo : EIATTR_NUM_BARRIERS
	.align		4
        /*0050*/ 	.byte	0x02, 0x4c
        /*0052*/ 	.byte	0x01
	.zero		1


	//----- nvinfo : EIATTR_MERCURY_ISA_VERSION
	.align		4
        /*0054*/ 	.byte	0x03, 0x5f
        /*0056*/ 	.short	0x0101


	//----- nvinfo : EIATTR_COOP_GROUP_MASK_REGIDS
	.align		4
        /*0058*/ 	.byte	0x04, 0x29
        /*005a*/ 	.short	(.L_205 - .L_204)


	//   ....[0]....
.L_204:
        /*005c*/ 	.word	0xffffffff


	//   ....[1]....
        /*0060*/ 	.word	0xffffffff


	//   ....[2]....
        /*0064*/ 	.word	0xffffffff


	//   ....[3]....
        /*0068*/ 	.word	0xffffffff


	//   ....[4]....
        /*006c*/ 	.word	0xffffffff


	//   ....[5]....
        /*0070*/ 	.word	0xffffffff


	//   ....[6]....
        /*0074*/ 	.word	0xffffffff


	//   ....[7]....
        /*0078*/ 	.word	0xffffffff


	//   ....[8]....
        /*007c*/ 	.word	0xffffffff


	//   ....[9]....
        /*0080*/ 	.word	0xffffffff


	//----- nvinfo : EIATTR_COOP_GROUP_INSTR_OFFSETS
	.align		4
.L_205:
        /*0084*/ 	.byte	0x04, 0x28
        /*0086*/ 	.short	(.L_207 - .L_206)


	//   ....[0]....
.L_206:
        /*0088*/ 	.word	0x00000c10


	//   ....[1]....
        /*008c*/ 	.word	0x00000c30


	//   ....[2]....
        /*0090*/ 	.word	0x00000c50


	//   ....[3]....
        /*0094*/ 	.word	0x00000c80


	//   ....[4]....
        /*0098*/ 	.word	0x00000d20


	//   ....[5]....
        /*009c*/ 	.word	0x00000d70


	//   ....[6]....
        /*00a0*/ 	.word	0x00000d90


	//   ....[7]....
        /*00a4*/ 	.word	0x00000db0


	//   ....[8]....
        /*00a8*/ 	.word	0x00000dd0


	//   ....[9]....
        /*00ac*/ 	.word	0x00000e00


	//----- nvinfo : EIATTR_VRC_CTA_INIT_COUNT
	.align		4
.L_207:
        /*00b0*/ 	.byte	0x02, 0x4a
	.zero		1
	.zero		1


	//----- nvinfo : EIATTR_EXIT_INSTR_OFFSETS
	.align		4
        /*00b4*/ 	.byte	0x04, 0x1c
        /*00b6*/ 	.short	(.L_209 - .L_208)


	//   ....[0]....
.L_208:
        /*00b8*/ 	.word	0x00001d90


	//----- nvinfo : EIATTR_CRS_STACK_SIZE
	.align		4
.L_209:
        /*00bc*/ 	.byte	0x04, 0x1e
        /*00be*/ 	.short	(.L_211 - .L_210)
.L_210:
        /*00c0*/ 	.word	0x00000000


	//----- nvinfo : EIATTR_CBANK_PARAM_SIZE
	.align		4
.L_211:
        /*00c4*/ 	.byte	0x03, 0x19
        /*00c6*/ 	.short	0x001c


	//----- nvinfo : EIATTR_PARAM_CBANK
	.align		4
        /*00c8*/ 	.byte	0x04, 0x0a
        /*00ca*/ 	.short	(.L_213 - .L_212)
	.align		4
.L_212:
        /*00cc*/ 	.word	index@(.nv.constant0._Z17softmax_kernel_v1ILi256ELi4096EEvPfS0_S0_i)
        /*00d0*/ 	.short	0x0380
        /*00d2*/ 	.short	0x001c


	//----- nvinfo : EIATTR_SW_WAR
	.align		4
.L_213:
        /*00d4*/ 	.byte	0x04, 0x36
        /*00d6*/ 	.short	(.L_215 - .L_214)
.L_214:
        /*00d8*/ 	.word	0x00000008
.L_215:


//--------------------- .nv.callgraph             --------------------------
	.section	.nv.callgraph,"",@"SHT_CUDA_CALLGRAPH"
	.align	4
	.sectionentsize	8
	.align		4
        /*0000*/ 	.word	0x00000000
	.align		4
        /*0004*/ 	.word	0xffffffff
	.align		4
        /*0008*/ 	.word	0x00000000
	.align		4
        /*000c*/ 	.word	0xfffffffe
	.align		4
        /*0010*/ 	.word	0x00000000
	.align		4
        /*0014*/ 	.word	0xfffffffd
	.align		4
        /*0018*/ 	.word	0x00000000
	.align		4
        /*001c*/ 	.word	0xfffffffc


//--------------------- .text._Z17softmax_kernel_v3ILi1024EEvPfS0_S0_S0_i --------------------------
	.section	.text._Z17softmax_kernel_v3ILi1024EEvPfS0_S0_S0_i,"ax",@progbits
	.align	128
        .global         _Z17softmax_kernel_v3ILi1024EEvPfS0_S0_S0_i
        .type           _Z17softmax_kernel_v3ILi1024EEvPfS0_S0_S0_i,@function
        .size           _Z17softmax_kernel_v3ILi1024EEvPfS0_S0_S0_i,(.L_x_180 - _Z17softmax_kernel_v3ILi1024EEvPfS0_S0_S0_i)
        .other          _Z17softmax_kernel_v3ILi1024EEvPfS0_S0_S0_i,@"STO_CUDA_ENTRY STV_DEFAULT"
_Z17softmax_kernel_v3ILi1024EEvPfS0_S0_S0_i:
.text._Z17softmax_kernel_v3ILi1024EEvPfS0_S0_S0_i:
[----:B------:R-:W-:Y:S01]  /*0000*/  LDC R1, c[0x0][0x37c] ;  /* 0x0000df00ff017b82 */ /* 0x000fe20000000800 */
[----:B------:R-:W0:Y:S07]  /*0010*/  S2R R11, SR_TID.X ;  /* 0x00000000000b7919 */ /* 0x000e2e0000002100 */
[----:B------:R-:W1:Y:S01]  /*0020*/  S2UR UR4, SR_CTAID.X ;  /* 0x00000000000479c3 */ /* 0x000e620000002500 */
[----:B------:R-:W2:Y:S07]  /*0030*/  LDCU.64 UR6, c[0x0][0x358] ;  /* 0x00006b00ff0677ac */ /* 0x000eae0008000a00 */
[----:B------:R-:W3:Y:S01]  /*0040*/  LDC.64 R4, c[0x0][0x380] ;  /* 0x0000e000ff047b82 */ /* 0x000ee20000000a00 */
[----:B-1----:R-:W-:-:S06]  /*0050*/  USHF.L.U32 UR4, UR4, 0xa, URZ ;  /* 0x0000000a04047899 */ /* 0x002fcc00080006ff */
[----:B0-----:R-:W-:-:S05]  /*0060*/  LOP3.LUT R8, R11, UR4, RZ, 0xfc, !PT ;  /* 0x000000040b087c12 */ /* 0x001fca000f8efcff */
[----:B---3--:R-:W-:-:S06]  /*0070*/  IMAD.WIDE.U32 R4, R8, 0x10, R4 ;  /* 0x0000001008047825 */ /* 0x008fcc00078e0004 */
[----:B--2---:R-:W2:Y:S01]  /*0080*/  LDG.E.128 R4, desc[UR6][R4.64] ;  /* 0x0000000604047981 */ /* 0x004ea2000c1e1d00 */
[----:B------:R-:W-:Y:S01]  /*0090*/  HFMA2 R13, -RZ, RZ, 0.96630859375, -0.0022525787353515625 ;  /* 0x3bbb989dff0d7431 */ /* 0x000fe200000001ff */
[----:B------:R-:W-:Y:S01]  /*00a0*/  MOV R14, 0x437c0000 ;  /* 0x437c0000000e7802 */ /* 0x000fe20000000f00 */
[----:B------:R-:W0:Y:S01]  /*00b0*/  S2UR UR5, SR_CgaCtaId ;  /* 0x00000000000579c3 */ /* 0x000e220000008800 */
[----:B------:R-:W-:Y:S02]  /*00c0*/  UMOV UR4, 0x400 ;  /* 0x0000040000047882 */ /* 0x000fe40000000000 */
[----:B0-----:R-:W-:Y:S01]  /*00d0*/  ULEA UR4, UR5, UR4, 0x18 ;  /* 0x0000000405047291 */ /* 0x001fe2000f8ec0ff */
[-C--:B--2---:R-:W-:Y:S01]  /*00e0*/  FFMA.SAT R2, R5, R13.reuse, 0.5 ;  /* 0x3f00000005027423 */ /* 0x084fe2000000200d */
[-C--:B------:R-:W-:Y:S01]  /*00f0*/  FFMA.SAT R0, R4, R13.reuse, 0.5 ;  /* 0x3f00000004007423 */ /* 0x080fe2000000200d */
[-C--:B------:R-:W-:Y:S01]  /*0100*/  FFMA.SAT R9, R6, R13.reuse, 0.5 ;  /* 0x3f00000006097423 */ /* 0x080fe2000000200d */
[----:B------:R-:W-:Y:S01]  /*0110*/  FFMA.SAT R13, R7, R13, 0.5 ;  /* 0x3f000000070d7423 */ /* 0x000fe2000000200d */
[-C--:B------:R-:W-:Y:S01]  /*0120*/  FFMA.RM R2, R2, R14.reuse, 12582913 ;  /* 0x4b40000102027423 */ /* 0x080fe2000000400e */
[-C--:B------:R-:W-:Y:S01]  /*0130*/  FFMA.RM R0, R0, R14.reuse, 12582913 ;  /* 0x4b40000100007423 */ /* 0x080fe2000000400e */
[-C--:B------:R-:W-:Y:S01]  /*0140*/  FFMA.RM R12, R9, R14.reuse, 12582913 ;  /* 0x4b400001090c7423 */ /* 0x080fe2000000400e */
[----:B------:R-:W-:Y:S01]  /*0150*/  FFMA.RM R13, R13, R14, 12582913 ;  /* 0x4b4000010d0d7423 */ /* 0x000fe2000000400e */
[----:B------:R-:W-:Y:S01]  /*0160*/  FADD R10, R2, -12583039 ;  /* 0xcb40007f020a7421 */ /* 0x000fe20000000000 */
[----:B------:R-:W-:Y:S01]  /*0170*/  FADD R3, R0, -12583039 ;  /* 0xcb40007f00037421 */ /* 0x000fe20000000000 */
[----:B------:R-:W-:Y:S01]  /*0180*/  FADD R9, R12, -12583039 ;  /* 0xcb40007f0c097421 */ /* 0x000fe20000000000 */
[----:B------:R-:W-:Y:S01]  /*0190*/  FADD R14, R13, -12583039 ;  /* 0xcb40007f0d0e7421 */ /* 0x000fe20000000000 */
[----:B------:R-:W-:Y:S01]  /*01a0*/  FFMA R10, R5, 1.4426950216293334961, -R10 ;  /* 0x3fb8aa3b050a7823 */ /* 0x000fe2000000080a */
[----:B------:R-:W-:Y:S01]  /*01b0*/  FFMA R3, R4, 1.4426950216293334961, -R3 ;  /* 0x3fb8aa3b04037823 */ /* 0x000fe20000000803 */
[----:B------:R-:W-:-:S02]  /*01c0*/  IMAD.SHL.U32 R2, R2, 0x800000, RZ ;  /* 0x0080000002027824 */ /* 0x000fc400078e00ff */
[----:B------:R-:W-:Y:S01]  /*01d0*/  FFMA R14, R7, 1.4426950216293334961, -R14 ;  /* 0x3fb8aa3b070e7823 */ /* 0x000fe2000000080e */
[----:B------:R-:W-:Y:S01]  /*01e0*/  FFMA R10, R5, 1.925963033500011079e-08, R10 ;  /* 0x32a57060050a7823 */ /* 0x000fe2000000000a */
[----:B------:R-:W-:Y:S01]  /*01f0*/  FFMA R5, R6, 1.4426950216293334961, -R9 ;  /* 0x3fb8aa3b06057823 */ /* 0x000fe20000000809 */
[----:B------:R-:W-:Y:S01]  /*0200*/  FFMA R3, R4, 1.925963033500011079e-08, R3 ;  /* 0x32a5706004037823 */ /* 0x000fe20000000003 */
[----:B------:R-:W-:Y:S01]  /*0210*/  FFMA R14, R7, 1.925963033500011079e-08, R14 ;  /* 0x32a57060070e7823 */ /* 0x000fe2000000000e */
[----:B------:R-:W0:Y:S01]  /*0220*/  MUFU.EX2 R9, R10 ;  /* 0x0000000a00097308 */ /* 0x000e220000000800 */
[----:B------:R-:W-:Y:S01]  /*0230*/  FFMA R6, R6, 1.925963033500011079e-08, R5 ;  /* 0x32a5706006067823 */ /* 0x000fe20000000005 */
[----:B------:R-:W-:Y:S02]  /*0240*/  SHF.L.U32 R5, R0, 0x17, RZ ;  /* 0x0000001700057819 */ /* 0x000fe400000006ff */
[----:B------:R-:W-:-:S04]  /*0250*/  SHF.L.U32 R0, R13, 0x17, RZ ;  /* 0x000000170d007819 */ /* 0x000fc800000006ff */
[----:B------:R1:W2:Y:S08]  /*0260*/  MUFU.EX2 R4, R3 ;  /* 0x0000000300047308 */ /* 0x0002b00000000800 */
[----:B------:R-:W3:Y:S01]  /*0270*/  MUFU.EX2 R6, R6 ;  /* 0x0000000600067308 */ /* 0x000ee20000000800 */
[----:B-1----:R-:W-:Y:S01]  /*0280*/  SHF.L.U32 R3, R12, 0x17, RZ ;  /* 0x000000170c037819 */ /* 0x002fe200000006ff */
[----:B0-----:R-:W-:-:S06]  /*0290*/  FMUL R2, R2, R9 ;  /* 0x0000000902027220 */ /* 0x001fcc0000400000 */
[----:B------:R-:W0:Y:S01]  /*02a0*/  MUFU.EX2 R7, R14 ;  /* 0x0000000e00077308 */ /* 0x000e220000000800 */
[----:B--2---:R-:W-:-:S04]  /*02b0*/  FMUL R5, R5, R4 ;  /* 0x0000000405057220 */ /* 0x004fc80000400000 */
[----:B------:R-:W-:Y:S01]  /*02c0*/  FADD R4, R5, R2 ;  /* 0x0000000205047221 */ /* 0x000fe20000000000 */
[----:B---3--:R-:W-:Y:S01]  /*02d0*/  FMUL R3, R3, R6 ;  /* 0x0000000603037220 */ /* 0x008fe20000400000 */
[----:B0-----:R-:W-:-:S03]  /*02e0*/  FMUL R0, R0, R7 ;  /* 0x0000000700007220 */ /* 0x001fc60000400000 */
[----:B------:R-:W-:-:S04]  /*02f0*/  FADD R7, R3, R4 ;  /* 0x0000000403077221 */ /* 0x000fc80000000000 */
[----:B------:R-:W-:-:S05]  /*0300*/  FADD R7, R0, R7 ;  /* 0x0000000700077221 */ /* 0x000fca0000000000 */
[----:B------:R-:W0:Y:S02]  /*0310*/  SHFL.BFLY PT, R4, R7, 0x10, 0x1f ;  /* 0x0e001f0007047f89 */ /* 0x000e2400000e0000 */
[----:B0-----:R-:W-:-:S05]  /*0320*/  FADD R6, R7, R4 ;  /* 0x0000000407067221 */ /* 0x001fca0000000000 */
[----:B------:R-:W0:Y:S02]  /*0330*/  SHFL.BFLY PT, R9, R6, 0x8, 0x1f ;  /* 0x0d001f0006097f89 */ /* 0x000e2400000e0000 */
[----:B0-----:R-:W-:-:S05]  /*0340*/  FADD R9, R6, R9 ;  /* 0x0000000906097221 */ /* 0x001fca0000000000 */
[----:B------:R-:W0:Y:S02]  /*0350*/  SHFL.BFLY PT, R4, R9, 0x4, 0x1f ;  /* 0x0c801f0009047f89 */ /* 0x000e2400000e0000 */
[----:B0-----:R-:W-:Y:S01]  /*0360*/  FADD R10, R9, R4 ;  /* 0x00000004090a7221 */ /* 0x001fe20000000000 */
[----:B------:R-:W-:-:S04]  /*0370*/  LOP3.LUT P0, R4, R11, 0x1f, RZ, 0xc0, !PT ;  /* 0x0000001f0b047812 */ /* 0x000fc8000780c0ff */
[----:B------:R-:W0:Y:S01]  /*0380*/  SHFL.BFLY PT, R13, R10, 0x2, 0x1f ;  /* 0x0c401f000a0d7f89 */ /* 0x000e2200000e0000 */
[----:B------:R-:W-:-:S08]  /*0390*/  LEA R4, R4, UR4, 0x2 ;  /* 0x0000000404047c11 */ /* 0x000fd0000f8e10ff */
[----:B------:R-:W-:Y:S01]  /*03a0*/  @!P0 LEA.HI R7, R11, UR4, RZ, 0x1d ;  /* 0x000000040b078c11 */ /* 0x000fe2000f8fe8ff */
[----:B0-----:R-:W-:-:S05]  /*03b0*/  FADD R13, R10, R13 ;  /* 0x0000000d0a0d7221 */ /* 0x001fca0000000000 */
[----:B------:R-:W0:Y:S02]  /*03c0*/  SHFL.BFLY PT, R12, R13, 0x1, 0x1f ;  /* 0x0c201f000d0c7f89 */ /* 0x000e2400000e0000 */
[----:B0-----:R-:W-:-:S05]  /*03d0*/  FADD R12, R13, R12 ;  /* 0x0000000c0d0c7221 */ /* 0x001fca0000000000 */
[----:B------:R-:W-:Y:S01]  /*03e0*/  @!P0 STS [R7], R12 ;  /* 0x0000000c07008388 */ /* 0x000fe20000000800 */
[----:B------:R-:W-:Y:S01]  /*03f0*/  BAR.SYNC.DEFER_BLOCKING 0x0 ;  /* 0x0000000000007b1d */ /* 0x000fe20000010000 */
[----:B------:R-:W-:-:S05]  /*0400*/  ISETP.NE.AND P0, PT, R11, RZ, PT ;  /* 0x000000ff0b00720c */ /* 0x000fca0003f05270 */
[----:B------:R-:W0:Y:S04]  /*0410*/  LDS R4, [R4] ;  /* 0x0000000004047984 */ /* 0x000e280000000800 */
[----:B0-----:R-:W0:Y:S02]  /*0420*/  SHFL.BFLY PT, R9, R4, 0x10, 0x1f ;  /* 0x0e001f0004097f89 */ /* 0x001e2400000e0000 */
[----:B0-----:R-:W-:-:S05]  /*0430*/  FADD R9, R4, R9 ;  /* 0x0000000904097221 */ /* 0x001fca0000000000 */
[----:B------:R-:W0:Y:S02]  /*0440*/  SHFL.BFLY PT, R6, R9, 0x8, 0x1f ;  /* 0x0d001f0009067f89 */ /* 0x000e2400000e0000 */
[----:B0-----:R-:W-:-:S05]  /*0450*/  FADD R6, R9, R6 ;  /* 0x0000000609067221 */ /* 0x001fca0000000000 */
[----:B------:R-:W0:Y:S02]  /*0460*/  SHFL.BFLY PT, R13, R6, 0x4, 0x1f ;  /* 0x0c801f00060d7f89 */ /* 0x000e2400000e0000 */
[----:B0-----:R-:W-:-:S05]  /*0470*/  FADD R13, R6, R13 ;  /* 0x0000000d060d7221 */ /* 0x001fca0000000000 */
[----:B------:R-:W0:Y:S02]  /*0480*/  SHFL.BFLY PT, R10, R13, 0x2, 0x1f ;  /* 0x0c401f000d0a7f89 */ /* 0x000e2400000e0000 */
[----:B0-----:R-:W-:-:S05]  /*0490*/  FADD R10, R13, R10 ;  /* 0x0000000a0d0a7221 */ /* 0x001fca0000000000 */
[----:B------:R-:W0:Y:S02]  /*04a0*/  SHFL.BFLY PT, R7, R10, 0x1, 0x1f ;  /* 0x0c201f000a077f89 */ /* 0x000e2400000e0000 */
[----:B0-----:R-:W-:Y:S01]  /*04b0*/  FADD R15, R10, R7 ;  /* 0x000000070a0f7221 */ /* 0x001fe20000000000 */
[----:B------:R-:W-:Y:S06]  /*04c0*/  @P0 BRA `(.L_x_0) ;  /* 0x00000000002c0947 */ /* 0x000fec0003800000 */
[----:B------:R-:W0:Y:S01]  /*04d0*/  LDC.64 R6, c[0x0][0x390] ;  /* 0x0000e400ff067b82 */ /* 0x000e220000000a00 */
[----:B------:R-:W-:-:S07]  /*04e0*/  IMAD.MOV.U32 R9, RZ, RZ, 0x3f800000 ;  /* 0x3f800000ff097424 */ /* 0x000fce00078e00ff */
[----:B------:R-:W1:Y:S01]  /*04f0*/  LDC.64 R10, c[0x0][0x398] ;  /* 0x0000e600ff0a7b82 */ /* 0x000e620000000a00 */
[----:B0-----:R0:W-:Y:S04]  /*0500*/  REDG.E.ADD.F32.FTZ.RN.STRONG.GPU desc[UR6][R6.64], R15 ;  /* 0x0000000f060079a6 */ /* 0x0011e8000c12f306 */
[----:B-1----:R0:W-:Y:S01]  /*0510*/  REDG.E.ADD.F32.FTZ.RN.STRONG.GPU desc[UR6][R10.64], R9 ;  /* 0x000000090a0079a6 */ /* 0x0021e2000c12f306 */
[----:B------:R-:W1:Y:S02]  /*0520*/  LDCU UR4, c[0x0][0x370] ;  /* 0x00006e00ff0477ac */ /* 0x000e640008000800 */
[----:B01----:R-:W-:-:S07]  /*0530*/  I2FP.F32.U32 R4, UR4 ;  /* 0x0000000400047c45 */ /* 0x003fce0008201000 */
.L_x_1:
[----:B------:R-:W-:Y:S05]  /*0540*/  YIELD ;  /* 0x0000000000007946 */ /* 0x000fea0003800000 */
[----:B------:R-:W2:Y:S02]  /*0550*/  ATOMG.E.ADD.F32.FTZ.RN.STRONG.GPU PT, R7, desc[UR6][R10.64], RZ ;  /* 0x800000ff0a0779a3 */ /* 0x000ea4000c1ef306 */
[----:B--2---:R-:W-:-:S13]  /*0560*/  FSETP.GEU.AND P0, PT, R7, R4, PT ;  /* 0x000000040700720b */ /* 0x004fda0003f0e000 */
[----:B------:R-:W-:Y:S05]  /*0570*/  @!P0 BRA `(.L_x_1) ;  /* 0xfffffffc00f08947 */ /* 0x000fea000383ffff */
.L_x_0:
[----:B------:R-:W-:Y:S05]  /*0580*/  WARPSYNC.ALL ;  /* 0x0000000000007948 */ /* 0x000fea0003800000 */
[----:B------:R-:W0:Y:S08]  /*0590*/  LDC.64 R10, c[0x0][0x390] ;  /* 0x0000e400ff0a7b82 */ /* 0x000e300000000a00 */
[----:B------:R-:W-:Y:S08]  /*05a0*/  BAR.SYNC.DEFER_BLOCKING 0x0 ;  /* 0x0000000000007b1d */ /* 0x000ff00000010000 */
[----:B------:R-:W1:Y:S01]  /*05b0*/  LDC.64 R6, c[0x0][0x388] ;  /* 0x0000e200ff067b82 */ /* 0x000e620000000a00 */
[----:B0-----:R-:W2:Y:S01]  /*05c0*/  LDG.E R4, desc[UR6][R10.64] ;  /* 0x000000060a047981 */ /* 0x001ea2000c1e1900 */
[----:B------:R-:W-:Y:S01]  /*05d0*/  BSSY.RECONVERGENT B0, `(.L_x_2) ;  /* 0x000000d000007945 */ /* 0x000fe20003800200 */
[----:B-1----:R-:W-:Y:S01]  /*05e0*/  IMAD.WIDE.U32 R6, R8, 0x10, R6 ;  /* 0x0000001008067825 */ /* 0x002fe200078e0006 */
[----:B--2---:R-:W0:Y:S08]  /*05f0*/  MUFU.RCP R9, R4 ;  /* 0x0000000400097308 */ /* 0x004e300000001000 */
[----:B------:R-:W1:Y:S01]  /*0600*/  FCHK P0, R5, R4 ;  /* 0x0000000405007302 */ /* 0x000e620000000000 */
[----:B0-----:R-:W-:-:S04]  /*0610*/  FFMA R12, -R4, R9, 1 ;  /* 0x3f800000040c7423 */ /* 0x001fc80000000109 */
[----:B------:R-:W-:-:S04]  /*0620*/  FFMA R12, R9, R12, R9 ;  /* 0x0000000c090c7223 */ /* 0x000fc80000000009 */
[----:B------:R-:W-:-:S04]  /*0630*/  FFMA R9, R5, R12, RZ ;  /* 0x0000000c05097223 */ /* 0x000fc800000000ff */
[----:B------:R-:W-:-:S04]  /*0640*/  FFMA R13, -R4, R9, R5 ;  /* 0x00000009040d7223 */ /* 0x000fc80000000105 */
[----:B------:R-:W-:Y:S01]  /*0650*/  FFMA R9, R12, R13, R9 ;  /* 0x0000000d0c097223 */ /* 0x000fe20000000009 */
[----:B-1----:R-:W-:Y:S06]  /*0660*/  @!P0 BRA `(.L_x_3) ;  /* 0x00000000000c8947 */ /* 0x002fec0003800000 */
[----:B------:R-:W-:-:S07]  /*0670*/  MOV R8, 0x690 ;  /* 0x0000069000087802 */ /* 0x000fce0000000f00 */
[----:B------:R-:W-:Y:S05]  /*0680*/  CALL.REL.NOINC `($__internal_0_$__cuda_sm3x_div_rn_noftz_f32_slowpath) ;  /* 0x0000000000dc7944 */ /* 0x000fea0003c00000 */
[----:B------:R-:W-:-:S07]  /*0690*/  MOV R9, R4 ;  /* 0x0000000400097202 */ /* 0x000fce0000000f00 */
.L_x_3:
[----:B------:R-:W-:Y:S05]  /*06a0*/  BSYNC.RECONVERGENT B0 ;  /* 0x0000000000007941 */ /* 0x000fea0003800200 */
.L_x_2:
[----:B------:R-:W0:Y:S01]  /*06b0*/  LDC.64 R4, c[0x0][0x390] ;  /* 0x0000e400ff047b82 */ /* 0x000e220000000a00 */
[----:B------:R1:W-:Y:S04]  /*06c0*/  STG.E desc[UR6][R6.64], R9 ;  /* 0x0000000906007986 */ /* 0x0003e8000c101906 */
[----:B0-----:R-:W2:Y:S01]  /*06d0*/  LDG.E R4, desc[UR6][R4.64] ;  /* 0x0000000604047981 */ /* 0x001ea2000c1e1900 */
[----:B------:R-:W-:Y:S01]  /*06e0*/  BSSY.RECONVERGENT B0, `(.L_x_4) ;  /* 0x000000d000007945 */ /* 0x000fe20003800200 */
[----:B--2---:R-:W0:Y:S08]  /*06f0*/  MUFU.RCP R11, R4 ;  /* 0x00000004000b7308 */ /* 0x004e300000001000 */
[----:B------:R-:W2:Y:S01]  /*0700*/  FCHK P0, R2, R4 ;  /* 0x0000000402007302 */ /* 0x000ea20000000000 */
[----:B0-----:R-:W-:-:S04]  /*0710*/  FFMA R8, -R4, R11, 1 ;  /* 0x3f80000004087423 */ /* 0x001fc8000000010b */
[----:B------:R-:W-:-:S04]  /*0720*/  FFMA R11, R11, R8, R11 ;  /* 0x000000080b0b7223 */ /* 0x000fc8000000000b */
[----:B------:R-:W-:-:S04]  /*0730*/  FFMA R8, R2, R11, RZ ;  /* 0x0000000b02087223 */ /* 0x000fc800000000ff */
[----:B------:R-:W-:-:S04]  /*0740*/  FFMA R10, -R4, R8, R2 ;  /* 0x00000008040a7223 */ /* 0x000fc80000000102 */
[----:B------:R-:W-:Y:S01]  /*0750*/  FFMA R11, R11, R10, R8 ;  /* 0x0000000a0b0b7223 */ /* 0x000fe20000000008 */
[----:B-12---:R-:W-:Y:S06]  /*0760*/  @!P0 BRA `(.L_x_5) ;  /* 0x0000000000108947 */ /* 0x006fec0003800000 */
[----:B------:R-:W-:Y:S02]  /*0770*/  MOV R5, R2 ;  /* 0x0000000200057202 */ /* 0x000fe40000000f00 */
[----:B------:R-:W-:-:S07]  /*0780*/  MOV R8, 0x7a0 ;  /* 0x000007a000087802 */ /* 0x000fce0000000f00 */
[----:B------:R-:W-:Y:S05]  /*0790*/  CALL.REL.NOINC `($__internal_0_$__cuda_sm3x_div_rn_noftz_f32_slowpath) ;  /* 0x0000000000987944 */ /* 0x000fea0003c00000 */
[----:B------:R-:W-:-:S07]  /*07a0*/  MOV R11, R4 ;  /* 0x00000004000b7202 */ /* 0x000fce0000000f00 */
.L_x_5:
[----:B------:R-:W-:Y:S05]  /*07b0*/  BSYNC.RECONVERGENT B0 ;  /* 0x0000000000007941 */ /* 0x000fea0003800200 */
.L_x_4:
        /* <DEDUP_REMOVED lines=12> */
[----:B------:R-:W-:Y:S01]  /*0880*/  IMAD.MOV.U32 R5, RZ, RZ, R3 ;  /* 0x000000ffff057224 */ /* 0x000fe200078e0003 */
[----:B------:R-:W-:-:S07]  /*0890*/  MOV R8, 0x8b0 ;  /* 0x000008b000087802 */ /* 0x000fce0000000f00 */
[----:B------:R-:W-:Y:S05]  /*08a0*/  CALL.REL.NOINC `($__internal_0_$__cuda_sm3x_div_rn_noftz_f32_slowpath) ;  /* 0x0000000000547944 */ /* 0x000fea0003c00000 */
[----:B------:R-:W-:-:S07]  /*08b0*/  MOV R9, R4 ;  /* 0x0000000400097202 */ /* 0x000fce0000000f00 */
.L_x_7:
[----:B------:R-:W-:Y:S05]  /*08c0*/  BSYNC.RECONVERGENT B0 ;  /* 0x0000000000007941 */ /* 0x000fea0003800200 */
.L_x_6:
        /* <DEDUP_REMOVED lines=16> */
.L_x_9:
[----:B------:R-:W-:Y:S05]  /*09d0*/  BSYNC.RECONVERGENT B0 ;  /* 0x0000000000007941 */ /* 0x000fea0003800200 */
.L_x_8:
[----:B------:R-:W-:Y:S01]  /*09e0*/  STG.E desc[UR6][R6.64+0xc], R5 ;  /* 0x00000c0506007986 */ /* 0x000fe2000c101906 */
[----:B------:R-:W-:Y:S05]  /*09f0*/  EXIT ;  /* 0x000000000000794d */ /* 0x000fea0003800000 */
        .weak           $__internal_0_$__cuda_sm3x_div_rn_noftz_f32_slowpath
        .type           $__internal_0_$__cuda_sm3x_div_rn_noftz_f32_slowpath,@function
        .size           $__internal_0_$__cuda_sm3x_div_rn_noftz_f32_slowpath,(.L_x_180 - $__internal_0_$__cuda_sm3x_div_rn_noftz_f32_slowpath)
$__internal_0_$__cuda_sm3x_div_rn_noftz_f32_slowpath:
[----:B------:R-:W-:Y:S01]  /*0a00*/  SHF.R.U32.HI R10, RZ, 0x17, R4 ;  /* 0x00000017ff0a7819 */ /* 0x000fe20000011604 */
[----:B------:R-:W-:Y:S01]  /*0a10*/  BSSY.RECONVERGENT B1, `(.L_x_10) ;  /* 0x0000062000017945 */ /* 0x000fe20003800200 */
[----:B------:R-:W-:Y:S02]  /*0a20*/  SHF.R.U32.HI R9, RZ, 0x17, R5 ;  /* 0x00000017ff097819 */ /* 0x000fe40000011605 */
[----:B------:R-:W-:Y:S02]  /*0a30*/  LOP3.LUT R17, R10, 0xff, RZ, 0xc0, !PT ;  /* 0x000000ff0a117812 */ /* 0x000fe400078ec0ff */
[----:B------:R-:W-:-:S03]  /*0a40*/  LOP3.LUT R10, R9, 0xff, RZ, 0xc0, !PT ;  /* 0x000000ff090a7812 */ /* 0x000fc600078ec0ff */
[----:B------:R-:W-:Y:S01]  /*0a50*/  VIADD R12, R17, 0xffffffff ;  /* 0xffffffff110c7836 */ /* 0x000fe20000000000 */
[----:B------:R-:W-:-:S04]  /*0a60*/  IADD3 R11, PT, PT, R10, -0x1, RZ ;  /* 0xffffffff0a0b7810 */ /* 0x000fc80007ffe0ff */
[----:B------:R-:W-:-:S04]  /*0a70*/  ISETP.GT.U32.AND P0, PT, R12, 0xfd, PT ;  /* 0x000000fd0c00780c */ /* 0x000fc80003f04070 */
[----:B------:R-:W-:-:S13]  /*0a80*/  ISETP.GT.U32.OR P0, PT, R11, 0xfd, P0 ;  /* 0x000000fd0b00780c */ /* 0x000fda0000704470 */
[----:B------:R-:W-:Y:S01]  /*0a90*/  @!P0 MOV R9, RZ ;  /* 0x000000ff00098202 */ /* 0x000fe20000000f00 */
[----:B------:R-:W-:Y:S06]  /*0aa0*/  @!P0 BRA `(.L_x_11) ;  /* 0x00000000005c8947 */ /* 0x000fec0003800000 */
[----:B------:R-:W-:Y:S02]  /*0ab0*/  FSETP.GTU.FTZ.AND P0, PT, |R5|, +INF , PT ;  /* 0x7f8000000500780b */ /* 0x000fe40003f1c200 */
[----:B------:R-:W-:-:S04]  /*0ac0*/  FSETP.GTU.FTZ.AND P1, PT, |R4|, +INF , PT ;  /* 0x7f8000000400780b */ /* 0x000fc80003f3c200 */
[----:B------:R-:W-:-:S13]  /*0ad0*/  PLOP3.LUT P0, PT, P0, P1, PT, 0xf8, 0x8f ;  /* 0x00000000008f781c */ /* 0x000fda0000703f70 */
[----:B------:R-:W-:Y:S05]  /*0ae0*/  @P0 BRA `(.L_x_12) ;  /* 0x00000004004c0947 */ /* 0x000fea0003800000 */
[----:B------:R-:W-:-:S13]  /*0af0*/  LOP3.LUT P0, RZ, R4, 0x7fffffff, R5, 0xc8, !PT ;  /* 0x7fffffff04ff7812 */ /* 0x000fda000780c805 */
[----:B------:R-:W-:Y:S05]  /*0b00*/  @!P0 BRA `(.L_x_13) ;  /* 0x00000004003c8947 */ /* 0x000fea0003800000 */
[C---:B------:R-:W-:Y:S02]  /*0b10*/  FSETP.NEU.FTZ.AND P2, PT, |R5|.reuse, +INF , PT ;  /* 0x7f8000000500780b */ /* 0x040fe40003f5d200 */
[----:B------:R-:W-:Y:S02]  /*0b20*/  FSETP.NEU.FTZ.AND P1, PT, |R4|, +INF , PT ;  /* 0x7f8000000400780b */ /* 0x000fe40003f3d200 */
[----:B------:R-:W-:-:S11]  /*0b30*/  FSETP.NEU.FTZ.AND P0, PT, |R5|, +INF , PT ;  /* 0x7f8000000500780b */ /* 0x000fd60003f1d200 */
[----:B------:R-:W-:Y:S05]  /*0b40*/  @!P1 BRA !P2, `(.L_x_13) ;  /* 0x00000004002c9947 */ /* 0x000fea0005000000 */
[----:B------:R-:W-:-:S04]  /*0b50*/  LOP3.LUT P2, RZ, R5, 0x7fffffff, RZ, 0xc0, !PT ;  /* 0x7fffffff05ff7812 */ /* 0x000fc8000784c0ff */
[----:B------:R-:W-:-:S13]  /*0b60*/  PLOP3.LUT P1, PT, P1, P2, PT, 0x2f, 0xf2 ;  /* 0x0000000000f2781c */ /* 0x000fda0000f24577 */
[----:B------:R-:W-:Y:S05]  /*0b70*/  @P1 BRA `(.L_x_14) ;  /* 0x0000000400181947 */ /* 0x000fea0003800000 */
[----:B------:R-:W-:-:S04]  /*0b80*/  LOP3.LUT P1, RZ, R4, 0x7fffffff, RZ, 0xc0, !PT ;  /* 0x7fffffff04ff7812 */ /* 0x000fc8000782c0ff */
[----:B------:R-:W-:-:S13]  /*0b90*/  PLOP3.LUT P0, PT, P0, P1, PT, 0x2f, 0xf2 ;  /* 0x0000000000f2781c */ /* 0x000fda0000702577 */
[----:B------:R-:W-:Y:S05]  /*0ba0*/  @P0 BRA `(.L_x_15) ;  /* 0x0000000400000947 */ /* 0x000fea0003800000 */
[----:B------:R-:W-:Y:S02]  /*0bb0*/  ISETP.GE.AND P0, PT, R11, RZ, PT ;  /* 0x000000ff0b00720c */ /* 0x000fe40003f06270 */
[----:B------:R-:W-:-:S11]  /*0bc0*/  ISETP.GE.AND P1, PT, R12, RZ, PT ;  /* 0x000000ff0c00720c */ /* 0x000fd60003f26270 */
[----:B------:R-:W-:Y:S01]  /*0bd0*/  @P0 MOV R9, RZ ;  /* 0x000000ff00090202 */ /* 0x000fe20000000f00 */
[----:B------:R-:W-:Y:S02]  /*0be0*/  @!P0 IMAD.MOV.U32 R9, RZ, RZ, -0x40 ;  /* 0xffffffc0ff098424 */ /* 0x000fe400078e00ff */
[----:B------:R-:W-:Y:S01]  /*0bf0*/  @!P0 FFMA R5, R5, 1.84467440737095516160e+19, RZ ;  /* 0x5f80000005058823 */ /* 0x000fe200000000ff */
[----:B------:R-:W-:Y:S02]  /*0c00*/  @!P1 FFMA R4, R4, 1.84467440737095516160e+19, RZ ;  /* 0x5f80000004049823 */ /* 0x000fe400000000ff */
[----:B------:R-:W-:-:S07]  /*0c10*/  @!P1 IADD3 R9, PT, PT, R9, 0x40, RZ ;  /* 0x0000004009099810 */ /* 0x000fce0007ffe0ff */
.L_x_11:
[----:B------:R-:W-:Y:S01]  /*0c20*/  LEA R11, R17, 0xc0800000, 0x17 ;  /* 0xc0800000110b7811 */ /* 0x000fe200078eb8ff */
[----:B------:R-:W-:Y:S01]  /*0c30*/  BSSY.RECONVERGENT B2, `(.L_x_16) ;  /* 0x0000036000027945 */ /* 0x000fe20003800200 */
[----:B------:R-:W-:Y:S02]  /*0c40*/  IADD3 R10, PT, PT, R10, -0x7f, RZ ;  /* 0xffffff810a0a7810 */ /* 0x000fe40007ffe0ff */
[----:B------:R-:W-:-:S03]  /*0c50*/  IADD3 R11, PT, PT, -R11, R4, RZ ;  /* 0x000000040b0b7210 */ /* 0x000fc60007ffe1ff */
[C---:B------:R-:W-:Y:S01]  /*0c60*/  IMAD R4, R10.reuse, -0x800000, R5 ;  /* 0xff8000000a047824 */ /* 0x040fe200078e0205 */
[----:B------:R-:W0:Y:S01]  /*0c70*/  MUFU.RCP R12, R11 ;  /* 0x0000000b000c7308 */ /* 0x000e220000001000 */
[----:B------:R-:W-:Y:S01]  /*0c80*/  FADD.FTZ R13, -R11, -RZ ;  /* 0x800000ff0b0d7221 */ /* 0x000fe20000010100 */
[----:B------:R-:W-:-:S05]  /*0c90*/  IADD3 R10, PT, PT, R10, 0x7f, -R17 ;  /* 0x0000007f0a0a7810 */ /* 0x000fca0007ffe811 */
[----:B------:R-:W-:Y:S02]  /*0ca0*/  IMAD.IADD R10, R10, 0x1, R9 ;  /* 0x000000010a0a7824 */ /* 0x000fe400078e0209 */
[----:B0-----:R-:W-:-:S04]  /*0cb0*/  FFMA R15, R12, R13, 1 ;  /* 0x3f8000000c0f7423 */ /* 0x001fc8000000000d */
[----:B------:R-:W-:-:S04]  /*0cc0*/  FFMA R14, R12, R15, R12 ;  /* 0x0000000f0c0e7223 */ /* 0x000fc8000000000c */
[----:B------:R-:W-:-:S04]  /*0cd0*/  FFMA R5, R4, R14, RZ ;  /* 0x0000000e04057223 */ /* 0x000fc800000000ff */
[----:B------:R-:W-:-:S04]  /*0ce0*/  FFMA R12, R13, R5, R4 ;  /* 0x000000050d0c7223 */ /* 0x000fc80000000004 */
[----:B------:R-:W-:-:S04]  /*0cf0*/  FFMA R15, R14, R12, R5 ;  /* 0x0000000c0e0f7223 */ /* 0x000fc80000000005 */
[----:B------:R-:W-:-:S04]  /*0d00*/  FFMA R12, R13, R15, R4 ;  /* 0x0000000f0d0c7223 */ /* 0x000fc80000000004 */
[----:B------:R-:W-:-:S05]  /*0d10*/  FFMA R4, R14, R12, R15 ;  /* 0x0000000c0e047223 */ /* 0x000fca000000000f */
[----:B------:R-:W-:-:S04]  /*0d20*/  SHF.R.U32.HI R5, RZ, 0x17, R4 ;  /* 0x00000017ff057819 */ /* 0x000fc80000011604 */
[----:B------:R-:W-:-:S04]  /*0d30*/  LOP3.LUT R5, R5, 0xff, RZ, 0xc0, !PT ;  /* 0x000000ff05057812 */ /* 0x000fc800078ec0ff */
[----:B------:R-:W-:-:S04]  /*0d40*/  IADD3 R11, PT, PT, R5, R10, RZ ;  /* 0x0000000a050b7210 */ /* 0x000fc80007ffe0ff */
[----:B------:R-:W-:-:S04]  /*0d50*/  IADD3 R5, PT, PT, R11, -0x1, RZ ;  /* 0xffffffff0b057810 */ /* 0x000fc80007ffe0ff */
[----:B------:R-:W-:-:S13]  /*0d60*/  ISETP.GE.U32.AND P0, PT, R5, 0xfe, PT ;  /* 0x000000fe0500780c */ /* 0x000fda0003f06070 */
[----:B------:R-:W-:Y:S05]  /*0d70*/  @!P0 BRA `(.L_x_17) ;  /* 0x0000000000808947 */ /* 0x000fea0003800000 */
[----:B------:R-:W-:-:S13]  /*0d80*/  ISETP.GT.AND P0, PT, R11, 0xfe, PT ;  /* 0x000000fe0b00780c */ /* 0x000fda0003f04270 */
[----:B------:R-:W-:Y:S05]  /*0d90*/  @P0 BRA `(.L_x_18) ;  /* 0x00000000006c0947 */ /* 0x000fea0003800000 */
[----:B------:R-:W-:-:S13]  /*0da0*/  ISETP.GE.AND P0, PT, R11, 0x1, PT ;  /* 0x000000010b00780c */ /* 0x000fda0003f06270 */
[----:B------:R-:W-:Y:S05]  /*0db0*/  @P0 BRA `(.L_x_19) ;  /* 0x0000000000740947 */ /* 0x000fea0003800000 */
[----:B------:R-:W-:Y:S02]  /*0dc0*/  ISETP.GE.AND P0, PT, R11, -0x18, PT ;  /* 0xffffffe80b00780c */ /* 0x000fe40003f06270 */
[----:B------:R-:W-:-:S11]  /*0dd0*/  LOP3.LUT R4, R4, 0x80000000, RZ, 0xc0, !PT ;  /* 0x8000000004047812 */ /* 0x000fd600078ec0ff */
[----:B------:R-:W-:Y:S05]  /*0de0*/  @!P0 BRA `(.L_x_19) ;  /* 0x0000000000688947 */ /* 0x000fea0003800000 */
[CCC-:B------:R-:W-:Y:S01]  /*0df0*/  FFMA.RZ R5, R14.reuse, R12.reuse, R15.reuse ;  /* 0x0000000c0e057223 */ /* 0x1c0fe2000000c00f */
[CCC-:B------:R-:W-:Y:S01]  /*0e00*/  FFMA.RM R10, R14.reuse, R12.reuse, R15.reuse ;  /* 0x0000000c0e0a7223 */ /* 0x1c0fe2000000400f */
[C---:B------:R-:W-:Y:S02]  /*0e10*/  ISETP.NE.AND P2, PT, R11.reuse, RZ, PT ;  /* 0x000000ff0b00720c */ /* 0x040fe40003f45270 */
[----:B------:R-:W-:Y:S02]  /*0e20*/  ISETP.NE.AND P1, PT, R11, RZ, PT ;  /* 0x000000ff0b00720c */ /* 0x000fe40003f25270 */
[----:B------:R-:W-:Y:S01]  /*0e30*/  LOP3.LUT R9, R5, 0x7fffff, RZ, 0xc0, !PT ;  /* 0x007fffff05097812 */ /* 0x000fe200078ec0ff */
[----:B------:R-:W-:Y:S01]  /*0e40*/  FFMA.RP R5, R14, R12, R15 ;  /* 0x0000000c0e057223 */ /* 0x000fe2000000800f */
[----:B------:R-:W-:Y:S01]  /*0e50*/  IADD3 R12, PT, PT, R11, 0x20, RZ ;  /* 0x000000200b0c7810 */ /* 0x000fe20007ffe0ff */
[----:B------:R-:W-:Y:S01]  /*0e60*/  IMAD.MOV R11, RZ, RZ, -R11 ;  /* 0x000000ffff0b7224 */ /* 0x000fe200078e0a0b */
[----:B------:R-:W-:-:S02]  /*0e70*/  LOP3.LUT R9, R9, 0x800000, RZ, 0xfc, !PT ;  /* 0x0080000009097812 */ /* 0x000fc400078efcff */
[----:B------:R-:W-:Y:S02]  /*0e80*/  FSETP.NEU.FTZ.AND P0, PT, R5, R10, PT ;  /* 0x0000000a0500720b */ /* 0x000fe40003f1d000 */
[----:B------:R-:W-:Y:S02]  /*0e90*/  SHF.L.U32 R12, R9, R12, RZ ;  /* 0x0000000c090c7219 */ /* 0x000fe400000006ff */
[----:B------:R-:W-:Y:S02]  /*0ea0*/  SEL R10, R11, RZ, P2 ;  /* 0x000000ff0b0a7207 */ /* 0x000fe40001000000 */
[----:B------:R-:W-:Y:S02]  /*0eb0*/  ISETP.NE.AND P1, PT, R12, RZ, P1 ;  /* 0x000000ff0c00720c */ /* 0x000fe40000f25270 */
[----:B------:R-:W-:Y:S02]  /*0ec0*/  SHF.R.U32.HI R10, RZ, R10, R9 ;  /* 0x0000000aff0a7219 */ /* 0x000fe40000011609 */
[----:B------:R-:W-:-:S02]  /*0ed0*/  PLOP3.LUT P0, PT, P0, P1, PT, 0xf8, 0x8f ;  /* 0x00000000008f781c */ /* 0x000fc40000703f70 */
[----:B------:R-:W-:Y:S02]  /*0ee0*/  SHF.R.U32.HI R12, RZ, 0x1, R10 ;  /* 0x00000001ff0c7819 */ /* 0x000fe4000001160a */
[----:B------:R-:W-:-:S04]  /*0ef0*/  SEL R5, RZ, 0x1, !P0 ;  /* 0x00000001ff057807 */ /* 0x000fc80004000000 */
[----:B------:R-:W-:-:S04]  /*0f00*/  LOP3.LUT R5, R5, 0x1, R12, 0xf8, !PT ;  /* 0x0000000105057812 */ /* 0x000fc800078ef80c */
[----:B------:R-:W-:-:S04]  /*0f10*/  LOP3.LUT R5, R5, R10, RZ, 0xc0, !PT ;  /* 0x0000000a05057212 */ /* 0x000fc800078ec0ff */
[----:B------:R-:W-:-:S04]  /*0f20*/  IADD3 R5, PT, PT, R12, R5, RZ ;  /* 0x000000050c057210 */ /* 0x000fc80007ffe0ff */
[----:B------:R-:W-:Y:S01]  /*0f30*/  LOP3.LUT R4, R5, R4, RZ, 0xfc, !PT ;  /* 0x0000000405047212 */ /* 0x000fe200078efcff */
[----:B------:R-:W-:Y:S06]  /*0f40*/  BRA `(.L_x_19) ;  /* 0x0000000000107947 */ /* 0x000fec0003800000 */
.L_x_18:
[----:B------:R-:W-:-:S04]  /*0f50*/  LOP3.LUT R4, R4, 0x80000000, RZ, 0xc0, !PT ;  /* 0x8000000004047812 */ /* 0x000fc800078ec0ff */
[----:B------:R-:W-:Y:S01]  /*0f60*/  LOP3.LUT R4, R4, 0x7f800000, RZ, 0xfc, !PT ;  /* 0x7f80000004047812 */ /* 0x000fe200078efcff */
[----:B------:R-:W-:Y:S06]  /*0f70*/  BRA `(.L_x_19) ;  /* 0x0000000000047947 */ /* 0x000fec0003800000 */
.L_x_17:
[----:B------:R-:W-:-:S07]  /*0f80*/  LEA R4, R10, R4, 0x17 ;  /* 0x000000040a047211 */ /* 0x000fce00078eb8ff */
.L_x_19:
[----:B------:R-:W-:Y:S05]  /*0f90*/  BSYNC.RECONVERGENT B2 ;  /* 0x0000000000027941 */ /* 0x000fea0003800200 */
.L_x_16:
[----:B------:R-:W-:Y:S05]  /*0fa0*/  BRA `(.L_x_20) ;  /* 0x0000000000207947 */ /* 0x000fea0003800000 */
.L_x_15:
[----:B------:R-:W-:-:S04]  /*0fb0*/  LOP3.LUT R4, R4, 0x80000000, R5, 0x48, !PT ;  /* 0x8000000004047812 */ /* 0x000fc800078e4805 */
[----:B------:R-:W-:Y:S01]  /*0fc0*/  LOP3.LUT R4, R4, 0x7f800000, RZ, 0xfc, !PT ;  /* 0x7f80000004047812 */ /* 0x000fe200078efcff */
[----:B------:R-:W-:Y:S06]  /*0fd0*/  BRA `(.L_x_20) ;  /* 0x0000000000147947 */ /* 0x000fec0003800000 */
.L_x_14:
[----:B------:R-:W-:Y:S01]  /*0fe0*/  LOP3.LUT R4, R4, 0x80000000, R5, 0x48, !PT ;  /* 0x8000000004047812 */ /* 0x000fe200078e4805 */
[----:B------:R-:W-:Y:S06]  /*0ff0*/  BRA `(.L_x_20) ;  /* 0x00000000000c7947 */ /* 0x000fec0003800000 */
.L_x_13:
[----:B------:R-:W0:Y:S01]  /*1000*/  MUFU.RSQ R4, -QNAN ;  /* 0xffc0000000047908 */ /* 0x000e220000001400 */
[----:B------:R-:W-:Y:S05]  /*1010*/  BRA `(.L_x_20) ;  /* 0x0000000000047947 */ /* 0x000fea0003800000 */
.L_x_12:
[----:B------:R-:W-:-:S07]  /*1020*/  FADD.FTZ R4, R5, R4 ;  /* 0x0000000405047221 */ /* 0x000fce0000010000 */
.L_x_20:
[----:B------:R-:W-:Y:S05]  /*1030*/  BSYNC.RECONVERGENT B1 ;  /* 0x0000000000017941 */ /* 0x000fea0003800200 */
.L_x_10:
[----:B------:R-:W-:-:S04]  /*1040*/  HFMA2 R9, -RZ, RZ, 0, 0 ;  /* 0x00000000ff097431 */ /* 0x000fc800000001ff */
[----:B0-----:R-:W-:Y:S05]  /*1050*/  RET.REL.NODEC R8 `(_Z17softmax_kernel_v3ILi1024EEvPfS0_S0_S0_i) ;  /* 0xffffffec08e87950 */ /* 0x001fea0003c3ffff */
.L_x_21:
[----:B------:R-:W-:-:S00]  /*1060*/  BRA `(.L_x_21) ;  /* 0xfffffffc00fc7947 */ /* 0x000fc0000383ffff */
[----:B------:R-:W-:-:S00]  /*1070*/  NOP ;  /* 0x0000000000007918 */ /* 0x000fc00000000000 */
        /* <DEDUP_REMOVED lines=8> */
.L_x_180:


//--------------------- .text._Z17softmax_kernel_v3ILi512EEvPfS0_S0_S0_i --------------------------
	.section	.text._Z17softmax_kernel_v3ILi512EEvPfS0_S0_S0_i,"ax",@progbits
	.align	128
        .global         _Z17softmax_kernel_v3ILi512EEvPfS0_S0_S0_i
        .type           _Z17softmax_kernel_v3ILi512EEvPfS0_S0_S0_i,@function
        .size           _Z17softmax_kernel_v3ILi512EEvPfS0_S0_S0_i,(.L_x_181 - _Z17softmax_kernel_v3ILi512EEvPfS0_S0_S0_i)
        .other          _Z17softmax_kernel_v3ILi512EEvPfS0_S0_S0_i,@"STO_CUDA_ENTRY STV_DEFAULT"
_Z17softmax_kernel_v3ILi512EEvPfS0_S0_S0_i:
.text._Z17softmax_kernel_v3ILi512EEvPfS0_S0_S0_i:
[----:B------:R-:W-:Y:S01]  /*0000*/  LDC R1, c[0x0][0x37c] ;  /* 0x0000df00ff017b82 */ /* 0x000fe20000000800 */
[----:B------:R-:W0:Y:S07]  /*0010*/  S2R R9, SR_TID.X ;  /* 0x0000000000097919 */ /* 0x000e2e0000002100 */
[----:B------:R-:W1:Y:S01]  /*0020*/  LDC.64 R4, c[0x0][0x380] ;  /* 0x0000e000ff047b82 */ /* 0x000e620000000a00 */
[----:B------:R-:W2:Y:S01]  /*0030*/  LDCU.64 UR4, c[0x0][0x358] ;  /* 0x00006b00ff0477ac */ /* 0x000ea20008000a00 */
[----:B------:R-:W0:Y:S02]  /*0040*/  S2R R8, SR_CTAID.X ;  /* 0x0000000000087919 */ /* 0x000e240000002500 */
[----:B0-----:R-:W-:-:S05]  /*0050*/  LEA R8, R8, R9, 0x9 ;  /* 0x0000000908087211 */ /* 0x001fca00078e48ff */
[----:B-1----:R-:W-:-:S06]  /*0060*/  IMAD.WIDE.U32 R4, R8, 0x10, R4 ;  /* 0x0000001008047825 */ /* 0x002fcc00078e0004 */
[----:B--2---:R-:W2:Y:S01]  /*0070*/  LDG.E.128 R4, desc[UR4][R4.64] ;  /* 0x0000000404047981 */ /* 0x004ea2000c1e1d00 */
[----:B------:R-:W-:Y:S02]  /*0080*/  HFMA2 R13, -RZ, RZ, 0.96630859375, -0.0022525787353515625 ;  /* 0x3bbb989dff0d7431 */ /* 0x000fe400000001ff */
[----:B------:R-:W-:-:S03]  /*0090*/  IMAD.MOV.U32 R14, RZ, RZ, 0x437c0000 ;  /* 0x437c0000ff0e7424 */ /* 0x000fc600078e00ff */
        /* <DEDUP_REMOVED lines=14> */
[----:B------:R-:W-:Y:S01]  /*0180*/  SHF.L.U32 R2, R2, 0x17, RZ ;  /* 0x0000001702027819 */ /* 0x000fe200000006ff */
[----:B------:R-:W-:Y:S01]  /*0190*/  FFMA R14, R7, 1.4426950216293334961, -R14 ;  /* 0x3fb8aa3b070e7823 */ /* 0x000fe2000000080e */
[----:B------:R-:W-:Y:S01]  /*01a0*/  FFMA R10, R5, 1.925963033500011079e-08, R10 ;  /* 0x32a57060050a7823 */ /* 0x000fe2000000000a */
[----:B------:R-:W-:Y:S01]  /*01b0*/  FFMA R5, R6, 1.4426950216293334961, -R11 ;  /* 0x3fb8aa3b06057823 */ /* 0x000fe2000000080b */
[----:B------:R-:W-:Y:S01]  /*01c0*/  FFMA R3, R4, 1.925963033500011079e-08, R3 ;  /* 0x32a5706004037823 */ /* 0x000fe20000000003 */
[----:B------:R-:W-:Y:S01]  /*01d0*/  FFMA R14, R7, 1.925963033500011079e-08, R14 ;  /* 0x32a57060070e7823 */ /* 0x000fe2000000000e */
[----:B------:R-:W0:Y:S01]  /*01e0*/  MUFU.EX2 R11, R10 ;  /* 0x0000000a000b7308 */ /* 0x000e220000000800 */
[----:B------:R-:W-:Y:S01]  /*01f0*/  FFMA R6, R6, 1.925963033500011079e-08, R5 ;  /* 0x32a5706006067823 */ /* 0x000fe20000000005 */
[----:B------:R-:W-:-:S02]  /*0200*/  SHF.L.U32 R5, R0, 0x17, RZ ;  /* 0x0000001700057819 */ /* 0x000fc400000006ff */
[----:B------:R-:W-:-:S04]  /*0210*/  SHF.L.U32 R0, R13, 0x17, RZ ;  /* 0x000000170d007819 */ /* 0x000fc800000006ff */
[----:B------:R1:W2:Y:S08]  /*0220*/  MUFU.EX2 R4, R3 ;  /* 0x0000000300047308 */ /* 0x0002b00000000800 */
[----:B------:R-:W3:Y:S01]  /*0230*/  MUFU.EX2 R6, R6 ;  /* 0x0000000600067308 */ /* 0x000ee20000000800 */
[----:B-1----:R-:W-:Y:S02]  /*0240*/  IMAD.SHL.U32 R3, R12, 0x800000, RZ ;  /* 0x008000000c037824 */ /* 0x002fe400078e00ff */
[----:B0-----:R-:W-:-:S05]  /*0250*/  FMUL R2, R2, R11 ;  /* 0x0000000b02027220 */ /* 0x001fca0000400000 */
        /* <DEDUP_REMOVED lines=15> */
[----:B------:R-:W-:-:S08]  /*0350*/  ISETP.GT.U32.AND P1, PT, R4, 0xf, PT ;  /* 0x0000000f0400780c */ /* 0x000fd00003f24070 */
[----:B------:R-:W1:Y:S01]  /*0360*/  @!P0 S2R R15, SR_CgaCtaId ;  /* 0x00000000000f8919 */ /* 0x000e620000008800 */
[----:B------:R-:W-:-:S04]  /*0370*/  @!P0 MOV R6, 0x400 ;  /* 0x0000040000068802 */ /* 0x000fc80000000f00 */
[----:B------:R-:W2:Y:S01]  /*0380*/  @!P1 S2R R14, SR_CgaCtaId ;  /* 0x00000000000e9919 */ /* 0x000ea20000008800 */
[----:B------:R-:W-:Y:S01]  /*0390*/  @!P1 MOV R7, 0x400 ;  /* 0x0000040000079802 */ /* 0x000fe20000000f00 */
[----:B0-----:R-:W-:-:S05]  /*03a0*/  FADD R13, R10, R13 ;  /* 0x0000000d0a0d7221 */ /* 0x001fca0000000000 */
[----:B------:R-:W0:Y:S01]  /*03b0*/  SHFL.BFLY PT, R12, R13, 0x1, 0x1f ;  /* 0x0c201f000d0c7f89 */ /* 0x000e2200000e0000 */
[----:B-1----:R-:W-:Y:S02]  /*03c0*/  @!P0 LEA R6, R15, R6, 0x18 ;  /* 0x000000060f068211 */ /* 0x002fe400078ec0ff */
[----:B--2---:R-:W-:Y:S02]  /*03d0*/  @!P1 LEA R11, R14, R7, 0x18 ;  /* 0x000000070e0b9211 */ /* 0x004fe400078ec0ff */
[----:B------:R-:W-:Y:S02]  /*03e0*/  @!P0 LEA.HI R7, R9, R6, RZ, 0x1d ;  /* 0x0000000609078211 */ /* 0x000fe400078fe8ff */
[----:B------:R-:W-:Y:S01]  /*03f0*/  @!P1 LEA R6, R4, R11, 0x2 ;  /* 0x0000000b04069211 */ /* 0x000fe200078e10ff */
[----:B------:R-:W-:Y:S02]  /*0400*/  IMAD.MOV.U32 R4, RZ, RZ, RZ ;  /* 0x000000ffff047224 */ /* 0x000fe400078e00ff */
[----:B0-----:R-:W-:-:S05]  /*0410*/  FADD R12, R13, R12 ;  /* 0x0000000c0d0c7221 */ /* 0x001fca0000000000 */
[----:B------:R-:W-:Y:S01]  /*0420*/  @!P0 STS [R7], R12 ;  /* 0x0000000c07008388 */ /* 0x000fe20000000800 */
[----:B------:R-:W-:Y:S01]  /*0430*/  BAR.SYNC.DEFER_BLOCKING 0x0 ;  /* 0x0000000000007b1d */ /* 0x000fe20000010000 */
[----:B------:R-:W-:-:S05]  /*0440*/  ISETP.NE.AND P0, PT, R9, RZ, PT ;  /* 0x000000ff0900720c */ /* 0x000fca0003f05270 */
[----:B------:R-:W0:Y:S04]  /*0450*/  @!P1 LDS R4, [R6] ;  /* 0x0000000006049984 */ /* 0x000e280000000800 */
        /* <DEDUP_REMOVED lines=12> */
[----:B------:R-:W-:-:S07]  /*0520*/  MOV R9, 0x3f800000 ;  /* 0x3f80000000097802 */ /* 0x000fce0000000f00 */
[----:B------:R-:W1:Y:S01]  /*0530*/  LDC.64 R10, c[0x0][0x398] ;  /* 0x0000e600ff0a7b82 */ /* 0x000e620000000a00 */
[----:B0-----:R0:W-:Y:S04]  /*0540*/  REDG.E.ADD.F32.FTZ.RN.STRONG.GPU desc[UR4][R6.64], R15 ;  /* 0x0000000f060079a6 */ /* 0x0011e8000c12f304 */
[----:B-1----:R0:W-:Y:S01]  /*0550*/  REDG.E.ADD.F32.FTZ.RN.STRONG.GPU desc[UR4][R10.64], R9 ;  /* 0x000000090a0079a6 */ /* 0x0021e2000c12f304 */
[----:B------:R-:W1:Y:S02]  /*0560*/  LDCU UR6, c[0x0][0x370] ;  /* 0x00006e00ff0677ac */ /* 0x000e640008000800 */
[----:B01----:R-:W-:-:S07]  /*0570*/  I2FP.F32.U32 R4, UR6 ;  /* 0x0000000600047c45 */ /* 0x003fce0008201000 */
.L_x_23:
[----:B------:R-:W-:Y:S05]  /*0580*/  YIELD ;  /* 0x0000000000007946 */ /* 0x000fea0003800000 */
[----:B------:R-:W2:Y:S02]  /*0590*/  ATOMG.E.ADD.F32.FTZ.RN.STRONG.GPU PT, R7, desc[UR4][R10.64], RZ ;  /* 0x800000ff0a0779a3 */ /* 0x000ea4000c1ef304 */
[----:B--2---:R-:W-:-:S13]  /*05a0*/  FSETP.GEU.AND P0, PT, R7, R4, PT ;  /* 0x000000040700720b */ /* 0x004fda0003f0e000 */
[----:B------:R-:W-:Y:S05]  /*05b0*/  @!P0 BRA `(.L_x_23) ;  /* 0xfffffffc00f08947 */ /* 0x000fea000383ffff */
.L_x_22:
        /* <DEDUP_REMOVED lines=16> */
[----:B------:R-:W-:Y:S05]  /*06c0*/  CALL.REL.NOINC `($__internal_1_$__cuda_sm3x_div_rn_noftz_f32_slowpath) ;  /* 0x0000000000dc7944 */ /* 0x000fea0003c00000 */
[----:B------:R-:W-:-:S07]  /*06d0*/  MOV R9, R4 ;  /* 0x0000000400097202 */ /* 0x000fce0000000f00 */
.L_x_25:
[----:B------:R-:W-:Y:S05]  /*06e0*/  BSYNC.RECONVERGENT B0 ;  /* 0x0000000000007941 */ /* 0x000fea0003800200 */
.L_x_24:
        /* <DEDUP_REMOVED lines=14> */
[----:B------:R-:W-:Y:S05]  /*07d0*/  CALL.REL.NOINC `($__internal_1_$__cuda_sm3x_div_rn_noftz_f32_slowpath) ;  /* 0x0000000000987944 */ /* 0x000fea0003c00000 */
[----:B------:R-:W-:-:S07]  /*07e0*/  MOV R11, R4 ;  /* 0x00000004000b7202 */ /* 0x000fce0000000f00 */
.L_x_27:
[----:B------:R-:W-:Y:S05]  /*07f0*/  BSYNC.RECONVERGENT B0 ;  /* 0x0000000000007941 */ /* 0x000fea0003800200 */
.L_x_26:
        /* <DEDUP_REMOVED lines=14> */
[----:B------:R-:W-:Y:S05]  /*08e0*/  CALL.REL.NOINC `($__internal_1_$__cuda_sm3x_div_rn_noftz_f32_slowpath) ;  /* 0x0000000000547944 */ /* 0x000fea0003c00000 */
[----:B------:R-:W-:-:S07]  /*08f0*/  IMAD.MOV.U32 R9, RZ, RZ, R4 ;  /* 0x000000ffff097224 */ /* 0x000fce00078e0004 */
.L_x_29:
[----:B------:R-:W-:Y:S05]  /*0900*/  BSYNC.RECONVERGENT B0 ;  /* 0x0000000000007941 */ /* 0x000fea0003800200 */
.L_x_28:
        /* <DEDUP_REMOVED lines=15> */
[----:B------:R-:W-:-:S07]  /*0a00*/  MOV R5, R4 ;  /* 0x0000000400057202 */ /* 0x000fce0000000f00 */
.L_x_31:
[----:B------:R-:W-:Y:S05]  /*0a10*/  BSYNC.RECONVERGENT B0 ;  /* 0x0000000000007941 */ /* 0x000fea0003800200 */
.L_x_30:
[----:B------:R-:W-:Y:S01]  /*0a20*/  STG.E desc[UR4][R6.64+0xc], R5 ;  /* 0x00000c0506007986 */ /* 0x000fe2000c101904 */
[----:B------:R-:W-:Y:S05]  /*0a30*/  EXIT ;  /* 0x000000000000794d */ /* 0x000fea0003800000 */
        .weak           $__internal_1_$__cuda_sm3x_div_rn_noftz_f32_slowpath
        .type           $__internal_1_$__cuda_sm3x_div_rn_noftz_f32_slowpath,@function
        .size           $__internal_1_$__cuda_sm3x_div_rn_noftz_f32_slowpath,(.L_x_181 - $__internal_1_$__cuda_sm3x_div_rn_noftz_f32_slowpath)
$__internal_1_$__cuda_sm3x_div_rn_noftz_f32_slowpath:
        /* <DEDUP_REMOVED lines=29> */
[----:B------:R-:W-:Y:S01]  /*0c10*/  @P0 IMAD.MOV.U32 R9, RZ, RZ, RZ ;  /* 0x000000ffff090224 */ /* 0x000fe200078e00ff */
[----:B------:R-:W-:Y:S01]  /*0c20*/  @!P0 MOV R9, 0xffffffc0 ;  /* 0xffffffc000098802 */ /* 0x000fe20000000f00 */
[----:B------:R-:W-:Y:S01]  /*0c30*/  @!P0 FFMA R5, R5, 1.84467440737095516160e+19, RZ ;  /* 0x5f80000005058823 */ /* 0x000fe200000000ff */
[----:B------:R-:W-:Y:S02]  /*0c40*/  @!P1 FFMA R4, R4, 1.84467440737095516160e+19, RZ ;  /* 0x5f80000004049823 */ /* 0x000fe400000000ff */
[----:B------:R-:W-:-:S07]  /*0c50*/  @!P1 IADD3 R9, PT, PT, R9, 0x40, RZ ;  /* 0x0000004009099810 */ /* 0x000fce0007ffe0ff */
.L_x_33:
[----:B------:R-:W-:Y:S01]  /*0c60*/  LEA R11, R17, 0xc0800000, 0x17 ;  /* 0xc0800000110b7811 */ /* 0x000fe200078eb8ff */
[----:B------:R-:W-:Y:S01]  /*0c70*/  BSSY.RECONVERGENT B2, `(.L_x_38) ;  /* 0x0000036000027945 */ /* 0x000fe20003800200 */
[----:B------:R-:W-:-:S03]  /*0c80*/  IADD3 R10, PT, PT, R10, -0x7f, RZ ;  /* 0xffffff810a0a7810 */ /* 0x000fc60007ffe0ff */
[----:B------:R-:W-:Y:S02]  /*0c90*/  IMAD.IADD R11, R4, 0x1, -R11 ;  /* 0x00000001040b7824 */ /* 0x000fe400078e0a0b */
[C---:B------:R-:W-:Y:S01]  /*0ca0*/  IMAD R4, R10.reuse, -0x800000, R5 ;  /* 0xff8000000a047824 */ /* 0x040fe200078e0205 */
[----:B------:R-:W-:Y:S01]  /*0cb0*/  IADD3 R10, PT, PT, R10, 0x7f, -R17 ;  /* 0x0000007f0a0a7810 */ /* 0x000fe20007ffe811 */
[----:B------:R-:W0:Y:S01]  /*0cc0*/  MUFU.RCP R12, R11 ;  /* 0x0000000b000c7308 */ /* 0x000e220000001000 */
[----:B------:R-:W-:Y:S02]  /*0cd0*/  FADD.FTZ R13, -R11, -RZ ;  /* 0x800000ff0b0d7221 */ /* 0x000fe40000010100 */
[----:B------:R-:W-:Y:S02]  /*0ce0*/  IADD3 R10, PT, PT, R10, R9, RZ ;  /* 0x000000090a0a7210 */ /* 0x000fe40007ffe0ff */
        /* <DEDUP_REMOVED lines=8> */
[----:B------:R-:W-:-:S05]  /*0d70*/  LOP3.LUT R5, R5, 0xff, RZ, 0xc0, !PT ;  /* 0x000000ff05057812 */ /* 0x000fca00078ec0ff */
[----:B------:R-:W-:-:S05]  /*0d80*/  IMAD.IADD R11, R5, 0x1, R10 ;  /* 0x00000001050b7824 */ /* 0x000fca00078e020a */
        /* <DEDUP_REMOVED lines=32> */
.L_x_40:
[----:B------:R-:W-:-:S04]  /*0f90*/  LOP3.LUT R4, R4, 0x80000000, RZ, 0xc0, !PT ;  /* 0x8000000004047812 */ /* 0x000fc800078ec0ff */
[----:B------:R-:W-:Y:S01]  /*0fa0*/  LOP3.LUT R4, R4, 0x7f800000, RZ, 0xfc, !PT ;  /* 0x7f80000004047812 */ /* 0x000fe200078efcff */
[----:B------:R-:W-:Y:S06]  /*0fb0*/  BRA `(.L_x_41) ;  /* 0x0000000000047947 */ /* 0x000fec0003800000 */
.L_x_39:
[----:B------:R-:W-:-:S07]  /*0fc0*/  LEA R4, R10, R4, 0x17 ;  /* 0x000000040a047211 */ /* 0x000fce00078eb8ff */
.L_x_41:
[----:B------:R-:W-:Y:S05]  /*0fd0*/  BSYNC.RECONVERGENT B2 ;  /* 0x0000000000027941 */ /* 0x000fea0003800200 */
.L_x_38:
[----:B------:R-:W-:Y:S05]  /*0fe0*/  BRA `(.L_x_42) ;  /* 0x0000000000207947 */ /* 0x000fea0003800000 */
.L_x_37:
[----:B------:R-:W-:-:S04]  /*0ff0*/  LOP3.LUT R4, R4, 0x80000000, R5, 0x48, !PT ;  /* 0x8000000004047812 */ /* 0x000fc800078e4805 */
[----:B------:R-:W-:Y:S01]  /*1000*/  LOP3.LUT R4, R4, 0x7f800000, RZ, 0xfc, !PT ;  /* 0x7f80000004047812 */ /* 0x000fe200078efcff */
[----:B------:R-:W-:Y:S06]  /*1010*/  BRA `(.L_x_42) ;  /* 0x0000000000147947 */ /* 0x000fec0003800000 */
.L_x_36:
[----:B------:R-:W-:Y:S01]  /*1020*/  LOP3.LUT R4, R4, 0x80000000, R5, 0x48, !PT ;  /* 0x8000000004047812 */ /* 0x000fe200078e4805 */
[----:B------:R-:W-:Y:S06]  /*1030*/  BRA `(.L_x_42) ;  /* 0x00000000000c7947 */ /* 0x000fec0003800000 */
.L_x_35:
[----:B------:R-:W0:Y:S01]  /*1040*/  MUFU.RSQ R4, -QNAN ;  /* 0xffc0000000047908 */ /* 0x000e220000001400 */
[----:B------:R-:W-:Y:S05]  /*1050*/  BRA `(.L_x_42) ;  /* 0x0000000000047947 */ /* 0x000fea0003800000 */
.L_x_34:
[----:B------:R-:W-:-:S07]  /*1060*/  FADD.FTZ R4, R5, R4 ;  /* 0x0000000405047221 */ /* 0x000fce0000010000 */
.L_x_42:
[----:B------:R-:W-:Y:S05]  /*1070*/  BSYNC.RECONVERGENT B1 ;  /* 0x0000000000017941 */ /* 0x000fea0003800200 */
.L_x_32:
[----:B------:R-:W-:-:S04]  /*1080*/  HFMA2 R9, -RZ, RZ, 0, 0 ;  /* 0x00000000ff097431 */ /* 0x000fc800000001ff */
[----:B0-----:R-:W-:Y:S05]  /*1090*/  RET.REL.NODEC R8 `(_Z17softmax_kernel_v3ILi512EEvPfS0_S0_S0_i) ;  /* 0xffffffec08d87950 */ /* 0x001fea0003c3ffff */
.L_x_43:
        /* <DEDUP_REMOVED lines=14> */
.L_x_181:


//--------------------- .text._Z17softmax_kernel_v3ILi256EEvPfS0_S0_S0_i --------------------------
	.section	.text._Z17softmax_kernel_v3ILi256EEvPfS0_S0_S0_i,"ax",@progbits
	.align	128
        .global         _Z17softmax_kernel_v3ILi256EEvPfS0_S0_S0_i
        .type           _Z17softmax_kernel_v3ILi256EEvPfS0_S0_S0_i,@function
        .size           _Z17softmax_kernel_v3ILi256EEvPfS0_S0_S0_i,(.L_x_182 - _Z17softmax_kernel_v3ILi256EEvPfS0_S0_S0_i)
        .other          _Z17softmax_kernel_v3ILi256EEvPfS0_S0_S0_i,@"STO_CUDA_ENTRY STV_DEFAULT"
_Z17softmax_kernel_v3ILi256EEvPfS0_S0_S0_i:
.text._Z17softmax_kernel_v3ILi256EEvPfS0_S0_S0_i:
        /* <DEDUP_REMOVED lines=88> */
.L_x_45:
[----:B------:R-:W-:Y:S05]  /*0580*/  YIELD ;  /* 0x0000000000007946 */ /* 0x000fea0003800000 */
[----:B------:R-:W2:Y:S02]  /*0590*/  ATOMG.E.ADD.F32.FTZ.RN.STRONG.GPU PT, R7, desc[UR4][R10.64], RZ ;  /* 0x800000ff0a0779a3 */ /* 0x000ea4000c1ef304 */
[----:B--2---:R-:W-:-:S13]  /*05a0*/  FSETP.GEU.AND P0, PT, R7, R4, PT ;  /* 0x000000040700720b */ /* 0x004fda0003f0e000 */
[----:B------:R-:W-:Y:S05]  /*05b0*/  @!P0 BRA `(.L_x_45) ;  /* 0xfffffffc00f08947 */ /* 0x000fea000383ffff */
.L_x_44:
        /* <DEDUP_REMOVED lines=16> */
[----:B------:R-:W-:Y:S05]  /*06c0*/  CALL.REL.NOINC `($__internal_2_$__cuda_sm3x_div_rn_noftz_f32_slowpath) ;  /* 0x0000000000dc7944 */ /* 0x000fea0003c00000 */
[----:B------:R-:W-:-:S07]  /*06d0*/  MOV R9, R4 ;  /* 0x0000000400097202 */ /* 0x000fce0000000f00 */
.L_x_47:
[----:B------:R-:W-:Y:S05]  /*06e0*/  BSYNC.RECONVERGENT B0 ;  /* 0x0000000000007941 */ /* 0x000fea0003800200 */
.L_x_46:
        /* <DEDUP_REMOVED lines=14> */
[----:B------:R-:W-:Y:S05]  /*07d0*/  CALL.REL.NOINC `($__internal_2_$__cuda_sm3x_div_rn_noftz_f32_slowpath) ;  /* 0x0000000000987944 */ /* 0x000fea0003c00000 */
[----:B------:R-:W-:-:S07]  /*07e0*/  MOV R11, R4 ;  /* 0x00000004000b7202 */ /* 0x000fce0000000f00 */
.L_x_49:
[----:B------:R-:W-:Y:S05]  /*07f0*/  BSYNC.RECONVERGENT B0 ;  /* 0x0000000000007941 */ /* 0x000fea0003800200 */
.L_x_48:
        /* <DEDUP_REMOVED lines=14> */
[----:B------:R-:W-:Y:S05]  /*08e0*/  CALL.REL.NOINC `($__internal_2_$__cuda_sm3x_div_rn_noftz_f32_slowpath) ;  /* 0x0000000000547944 */ /* 0x000fea0003c00000 */
[----:B------:R-:W-:-:S07]  /*08f0*/  IMAD.MOV.U32 R9, RZ, RZ, R4 ;  /* 0x000000ffff097224 */ /* 0x000fce00078e0004 */
.L_x_51:
[----:B------:R-:W-:Y:S05]  /*0900*/  BSYNC.RECONVERGENT B0 ;  /* 0x0000000000007941 */ /* 0x000fea0003800200 */
.L_x_50:
        /* <DEDUP_REMOVED lines=15> */
[----:B------:R-:W-:-:S07]  /*0a00*/  MOV R5, R4 ;  /* 0x0000000400057202 */ /* 0x000fce0000000f00 */
.L_x_53:
[----:B------:R-:W-:Y:S05]  /*0a10*/  BSYNC.RECONVERGENT B0 ;  /* 0x0000000000007941 */ /* 0x000fea0003800200 */
.L_x_52:
[----:B------:R-:W-:Y:S01]  /*0a20*/  STG.E desc[UR4][R6.64+0xc], R5 ;  /* 0x00000c0506007986 */ /* 0x000fe2000c101904 */
[----:B------:R-:W-:Y:S05]  /*0a30*/  EXIT ;  /* 0x000000000000794d */ /* 0x000fea0003800000 */
        .weak           $__internal_2_$__cuda_sm3x_div_rn_noftz_f32_slowpath
        .type           $__internal_2_$__cuda_sm3x_div_rn_noftz_f32_slowpath,@function
        .size           $__internal_2_$__cuda_sm3x_div_rn_noftz_f32_slowpath,(.L_x_182 - $__internal_2_$__cuda_sm3x_div_rn_noftz_f32_slowpath)
$__internal_2_$__cuda_sm3x_div_rn_noftz_f32_slowpath:
        /* <DEDUP_REMOVED lines=34> */
.L_x_55:
        /* <DEDUP_REMOVED lines=51> */
.L_x_62:
[----:B------:R-:W-:-:S04]  /*0f90*/  LOP3.LUT R4, R4, 0x80000000, RZ, 0xc0, !PT ;  /* 0x8000000004047812 */ /* 0x000fc800078ec0ff */
[----:B------:R-:W-:Y:S01]  /*0fa0*/  LOP3.LUT R4, R4, 0x7f800000, RZ, 0xfc, !PT ;  /* 0x7f80000004047812 */ /* 0x000fe200078efcff */
[----:B------:R-:W-:Y:S06]  /*0fb0*/  BRA `(.L_x_63) ;  /* 0x0000000000047947 */ /* 0x000fec0003800000 */
.L_x_61:
[----:B------:R-:W-:-:S07]  /*0fc0*/  LEA R4, R10, R4, 0x17 ;  /* 0x000000040a047211 */ /* 0x000fce00078eb8ff */
.L_x_63:
[----:B------:R-:W-:Y:S05]  /*0fd0*/  BSYNC.RECONVERGENT B2 ;  /* 0x0000000000027941 */ /* 0x000fea0003800200 */
.L_x_60:
[----:B------:R-:W-:Y:S05]  /*0fe0*/  BRA `(.L_x_64) ;  /* 0x0000000000207947 */ /* 0x000fea0003800000 */
.L_x_59:
[----:B------:R-:W-:-:S04]  /*0ff0*/  LOP3.LUT R4, R4, 0x80000000, R5, 0x48, !PT ;  /* 0x8000000004047812 */ /* 0x000fc800078e4805 */
[----:B------:R-:W-:Y:S01]  /*1000*/  LOP3.LUT R4, R4, 0x7f800000, RZ, 0xfc, !PT ;  /* 0x7f80000004047812 */ /* 0x000fe200078efcff */
[----:B------:R-:W-:Y:S06]  /*1010*/  BRA `(.L_x_64) ;  /* 0x0000000000147947 */ /* 0x000fec0003800000 */
.L_x_58:
[----:B------:R-:W-:Y:S01]  /*1020*/  LOP3.LUT R4, R4, 0x80000000, R5, 0x48, !PT ;  /* 0x8000000004047812 */ /* 0x000fe200078e4805 */
[----:B------:R-:W-:Y:S06]  /*1030*/  BRA `(.L_x_64) ;  /* 0x00000000000c7947 */ /* 0x000fec0003800000 */
.L_x_57:
[----:B------:R-:W0:Y:S01]  /*1040*/  MUFU.RSQ R4, -QNAN ;  /* 0xffc0000000047908 */ /* 0x000e220000001400 */
[----:B------:R-:W-:Y:S05]  /*1050*/  BRA `(.L_x_64) ;  /* 0x0000000000047947 */ /* 0x000fea0003800000 */
.L_x_56:
[----:B------:R-:W-:-:S07]  /*1060*/  FADD.FTZ R4, R5, R4 ;  /* 0x0000000405047221 */ /* 0x000fce0000010000 */
.L_x_64:
[----:B------:R-:W-:Y:S05]  /*1070*/  BSYNC.RECONVERGENT B1 ;  /* 0x0000000000017941 */ /* 0x000fea0003800200 */
.L_x_54:
[----:B------:R-:W-:-:S04]  /*1080*/  HFMA2 R9, -RZ, RZ, 0, 0 ;  /* 0x00000000ff097431 */ /* 0x000fc800000001ff */
[----:B0-----:R-:W-:Y:S05]  /*1090*/  RET.REL.NODEC R8 `(_Z17softmax_kernel_v3ILi256EEvPfS0_S0_S0_i) ;  /* 0xffffffec08d87950 */ /* 0x001fea0003c3ffff */
.L_x_65:
        /* <DEDUP_REMOVED lines=14> */
.L_x_182:


//--------------------- .text._Z21softmax_kernel_float4ILi1024EEvPfS0_S0_i --------------------------
	.section	.text._Z21softmax_kernel_float4ILi1024EEvPfS0_S0_i,"ax",@progbits
	.align	128
        .global         _Z21softmax_kernel_float4ILi1024EEvPfS0_S0_i
        .type           _Z21softmax_kernel_float4ILi1024EEvPfS0_S0_i,@function
        .size           _Z21softmax_kernel_float4ILi1024EEvPfS0_S0_i,(.L_x_183 - _Z21softmax_kernel_float4ILi1024EEvPfS0_S0_i)
        .other          _Z21softmax_kernel_float4ILi1024EEvPfS0_S0_i,@"STO_CUDA_ENTRY STV_DEFAULT"
_Z21softmax_kernel_float4ILi1024EEvPfS0_S0_i:
.text._Z21softmax_kernel_float4ILi1024EEvPfS0_S0_i:
[----:B------:R-:W-:Y:S01]  /*0000*/  LDC R1, c[0x0][0x37c] ;  /* 0x0000df00ff017b82 */ /* 0x000fe20000000800 */
[----:B------:R-:W0:Y:S07]  /*0010*/  S2R R9, SR_TID.X ;  /* 0x0000000000097919 */ /* 0x000e2e0000002100 */
[----:B------:R-:W0:Y:S01]  /*0020*/  S2UR UR4, SR_CTAID.X ;  /* 0x00000000000479c3 */ /* 0x000e220000002500 */
[----:B------:R-:W1:Y:S07]  /*0030*/  LDCU.64 UR6, c[0x0][0x358] ;  /* 0x00006b00ff0677ac */ /* 0x000e6e0008000a00 */
[----:B------:R-:W0:Y:S08]  /*0040*/  LDC R8, c[0x0][0x398] ;  /* 0x0000e600ff087b82 */ /* 0x000e300000000800 */
[----:B------:R-:W2:Y:S01]  /*0050*/  LDC.64 R4, c[0x0][0x380] ;  /* 0x0000e000ff047b82 */ /* 0x000ea20000000a00 */
[----:B0-----:R-:W-:-:S04]  /*0060*/  IMAD R8, R8, UR4, R9 ;  /* 0x0000000408087c24 */ /* 0x001fc8000f8e0209 */
[----:B--2---:R-:W-:-:S06]  /*0070*/  IMAD.WIDE R4, R8, 0x10, R4 ;  /* 0x0000001008047825 */ /* 0x004fcc00078e0204 */
[----:B-1----:R-:W2:Y:S01]  /*0080*/  LDG.E.128 R4, desc[UR6][R4.64] ;  /* 0x0000000604047981 */ /* 0x002ea2000c1e1d00 */
[----:B------:R-:W-:Y:S01]  /*0090*/  HFMA2 R13, -RZ, RZ, 0.96630859375, -0.0022525787353515625 ;  /* 0x3bbb989dff0d7431 */ /* 0x000fe200000001ff */
[----:B------:R-:W-:Y:S01]  /*00a0*/  MOV R14, 0x437c0000 ;  /* 0x437c0000000e7802 */ /* 0x000fe20000000f00 */
[----:B------:R-:W0:Y:S01]  /*00b0*/  S2UR UR5, SR_CgaCtaId ;  /* 0x00000000000579c3 */ /* 0x000e220000008800 */
[----:B------:R-:W-:Y:S01]  /*00c0*/  UMOV UR4, 0x400 ;  /* 0x0000040000047882 */ /* 0x000fe20000000000 */
[----:B------:R-:W-:Y:S01]  /*00d0*/  BSSY.RECONVERGENT B0, `(.L_x_66) ;  /* 0x0000044000007945 */ /* 0x000fe20003800200 */
        /* <DEDUP_REMOVED lines=14> */
[----:B------:R-:W-:-:S02]  /*01c0*/  FFMA R3, R4, 1.4426950216293334961, -R3 ;  /* 0x3fb8aa3b04037823 */ /* 0x000fc40000000803 */
[----:B------:R-:W-:Y:S01]  /*01d0*/  FFMA R16, R7, 1.4426950216293334961, -R16 ;  /* 0x3fb8aa3b07107823 */ /* 0x000fe20000000810 */
[----:B------:R-:W-:Y:S01]  /*01e0*/  FFMA R10, R5, 1.925963033500011079e-08, R10 ;  /* 0x32a57060050a7823 */ /* 0x000fe2000000000a */
[----:B------:R-:W-:Y:S01]  /*01f0*/  FFMA R3, R4, 1.925963033500011079e-08, R3 ;  /* 0x32a5706004037823 */ /* 0x000fe20000000003 */
[C---:B------:R-:W-:Y:S01]  /*0200*/  FFMA R5, R6.reuse, 1.4426950216293334961, -R11 ;  /* 0x3fb8aa3b06057823 */ /* 0x040fe2000000080b */
[----:B------:R-:W-:Y:S01]  /*0210*/  FFMA R16, R7, 1.925963033500011079e-08, R16 ;  /* 0x32a5706007107823 */ /* 0x000fe20000000010 */
[----:B------:R-:W0:Y:S02]  /*0220*/  MUFU.EX2 R11, R10 ;  /* 0x0000000a000b7308 */ /* 0x000e240000000800 */
[----:B------:R-:W-:Y:S01]  /*0230*/  FFMA R6, R6, 1.925963033500011079e-08, R5 ;  /* 0x32a5706006067823 */ /* 0x000fe20000000005 */
[----:B------:R-:W-:Y:S02]  /*0240*/  SHF.L.U32 R5, R0, 0x17, RZ ;  /* 0x0000001700057819 */ /* 0x000fe400000006ff */
[----:B------:R-:W-:-:S02]  /*0250*/  SHF.L.U32 R0, R2, 0x17, RZ ;  /* 0x0000001702007819 */ /* 0x000fc400000006ff */
[----:B------:R-:W-:Y:S01]  /*0260*/  SHF.L.U32 R2, R12, 0x17, RZ ;  /* 0x000000170c027819 */ /* 0x000fe200000006ff */
[----:B------:R1:W2:Y:S08]  /*0270*/  MUFU.EX2 R4, R3 ;  /* 0x0000000300047308 */ /* 0x0002b00000000800 */
[----:B------:R-:W3:Y:S01]  /*0280*/  MUFU.EX2 R13, R6 ;  /* 0x00000006000d7308 */ /* 0x000ee20000000800 */
[----:B0-----:R-:W-:Y:S01]  /*0290*/  FMUL R0, R0, R11 ;  /* 0x0000000b00007220 */ /* 0x001fe20000400000 */
[----:B-1----:R-:W-:-:S06]  /*02a0*/  SHF.L.U32 R3, R14, 0x17, RZ ;  /* 0x000000170e037819 */ /* 0x002fcc00000006ff */
[----:B------:R-:W0:Y:S01]  /*02b0*/  MUFU.EX2 R16, R16 ;  /* 0x0000001000107308 */ /* 0x000e220000000800 */
[----:B--2---:R-:W-:-:S04]  /*02c0*/  FMUL R5, R5, R4 ;  /* 0x0000000405057220 */ /* 0x004fc80000400000 */
[----:B------:R-:W-:Y:S01]  /*02d0*/  FADD R7, R5, R0 ;  /* 0x0000000005077221 */ /* 0x000fe20000000000 */
[----:B---3--:R-:W-:-:S04]  /*02e0*/  FMUL R2, R2, R13 ;  /* 0x0000000d02027220 */ /* 0x008fc80000400000 */
[----:B------:R-:W-:Y:S01]  /*02f0*/  FADD R4, R2, R7 ;  /* 0x0000000702047221 */ /* 0x000fe20000000000 */
[----:B0-----:R-:W-:-:S04]  /*0300*/  FMUL R3, R3, R16 ;  /* 0x0000001003037220 */ /* 0x001fc80000400000 */
[----:B------:R-:W-:-:S05]  /*0310*/  FADD R4, R3, R4 ;  /* 0x0000000403047221 */ /* 0x000fca0000000000 */
        /* <DEDUP_REMOVED lines=24> */
[----:B0-----:R-:W-:Y:S02]  /*04a0*/  FADD R15, R14, R11 ;  /* 0x0000000b0e0f7221 */ /* 0x001fe40000000000 */
[----:B------:R-:W0:Y:S03]  /*04b0*/  LDC.64 R10, c[0x0][0x390] ;  /* 0x0000e400ff0a7b82 */ /* 0x000e260000000a00 */
[----:B------:R-:W1:Y:S02]  /*04c0*/  SHFL.BFLY PT, R4, R15, 0x1, 0x1f ;  /* 0x0c201f000f047f89 */ /* 0x000e6400000e0000 */
[----:B-1----:R-:W-:Y:S01]  /*04d0*/  FADD R9, R15, R4 ;  /* 0x000000040f097221 */ /* 0x002fe20000000000 */
[----:B------:R-:W-:Y:S06]  /*04e0*/  @P0 BRA `(.L_x_67) ;  /* 0x0000000000080947 */ /* 0x000fec0003800000 */
[----:B------:R-:W1:Y:S02]  /*04f0*/  LDC.64 R6, c[0x0][0x390] ;  /* 0x0000e400ff067b82 */ /* 0x000e640000000a00 */
[----:B-1----:R1:W-:Y:S02]  /*0500*/  REDG.E.ADD.F32.FTZ.RN.STRONG.GPU desc[UR6][R6.64], R9 ;  /* 0x00000009060079a6 */ /* 0x0023e4000c12f306 */
.L_x_67:
[----:B------:R-:W-:Y:S05]  /*0510*/  BSYNC.RECONVERGENT B0 ;  /* 0x0000000000007941 */ /* 0x000fea0003800200 */
.L_x_66:
[----:B0-----:R-:W2:Y:S01]  /*0520*/  LDG.E R4, desc[UR6][R10.64] ;  /* 0x000000060a047981 */ /* 0x001ea2000c1e1900 */
[----:B-1----:R-:W0:Y:S01]  /*0530*/  LDC.64 R6, c[0x0][0x388] ;  /* 0x0000e200ff067b82 */ /* 0x002e220000000a00 */
[----:B------:R-:W-:Y:S01]  /*0540*/  BSSY.RECONVERGENT B0, `(.L_x_68) ;  /* 0x000000d000007945 */ /* 0x000fe20003800200 */
[----:B0-----:R-:W-:Y:S01]  /*0550*/  IMAD.WIDE R6, R8, 0x10, R6 ;  /* 0x0000001008067825 */ /* 0x001fe200078e0206 */
        /* <DEDUP_REMOVED lines=9> */
[----:B------:R-:W-:Y:S05]  /*05f0*/  CALL.REL.NOINC `($__internal_3_$__cuda_sm3x_div_rn_noftz_f32_slowpath) ;  /* 0x0000000000d47944 */ /* 0x000fea0003c00000 */
[----:B------:R-:W-:-:S07]  /*0600*/  IMAD.MOV.U32 R9, RZ, RZ, R11 ;  /* 0x000000ffff097224 */ /* 0x000fce00078e000b */
.L_x_69:
[----:B------:R-:W-:Y:S05]  /*0610*/  BSYNC.RECONVERGENT B0 ;  /* 0x0000000000007941 */ /* 0x000fea0003800200 */
.L_x_68:
        /* <DEDUP_REMOVED lines=14> */
[----:B------:R-:W-:Y:S05]  /*0700*/  CALL.REL.NOINC `($__internal_3_$__cuda_sm3x_div_rn_noftz_f32_slowpath) ;  /* 0x0000000000907944 */ /* 0x000fea0003c00000 */
.L_x_71:
[----:B------:R-:W-:Y:S05]  /*0710*/  BSYNC.RECONVERGENT B0 ;  /* 0x0000000000007941 */ /* 0x000fea0003800200 */
.L_x_70:
        /* <DEDUP_REMOVED lines=15> */
[----:B------:R-:W-:-:S07]  /*0810*/  MOV R9, R11 ;  /* 0x0000000b00097202 */ /* 0x000fce0000000f00 */
.L_x_73:
[----:B------:R-:W-:Y:S05]  /*0820*/  BSYNC.RECONVERGENT B0 ;  /* 0x0000000000007941 */ /* 0x000fea0003800200 */
.L_x_72:
        /* <DEDUP_REMOVED lines=15> */
.L_x_75:
[----:B------:R-:W-:Y:S05]  /*0920*/  BSYNC.RECONVERGENT B0 ;  /* 0x0000000000007941 */ /* 0x000fea0003800200 */
.L_x_74:
[----:B------:R-:W-:Y:S01]  /*0930*/  STG.E desc[UR6][R6.64+0xc], R11 ;  /* 0x00000c0b06007986 */ /* 0x000fe2000c101906 */
[----:B------:R-:W-:Y:S05]  /*0940*/  EXIT ;  /* 0x000000000000794d */ /* 0x000fea0003800000 */
        .weak           $__internal_3_$__cuda_sm3x_div_rn_noftz_f32_slowpath
        .type           $__internal_3_$__cuda_sm3x_div_rn_noftz_f32_slowpath,@function
        .size           $__internal_3_$__cuda_sm3x_div_rn_noftz_f32_slowpath,(.L_x_183 - $__internal_3_$__cuda_sm3x_div_rn_noftz_f32_slowpath)
$__internal_3_$__cuda_sm3x_div_rn_noftz_f32_slowpath:
        /* <DEDUP_REMOVED lines=30> */
[----:B------:R-:W-:Y:S01]  /*0b30*/  @!P0 FFMA R5, R5, 1.84467440737095516160e+19, RZ ;  /* 0x5f80000005058823 */ /* 0x000fe200000000ff */
[----:B------:R-:W-:Y:S01]  /*0b40*/  @!P0 MOV R9, 0xffffffc0 ;  /* 0xffffffc000098802 */ /* 0x000fe20000000f00 */
[----:B------:R-:W-:-:S04]  /*0b50*/  @!P1 FFMA R4, R4, 1.84467440737095516160e+19, RZ ;  /* 0x5f80000004049823 */ /* 0x000fc800000000ff */
[----:B------:R-:W-:-:S07]  /*0b60*/  @!P1 VIADD R9, R9, 0x40 ;  /* 0x0000004009099836 */ /* 0x000fce0000000000 */
.L_x_77:
[----:B------:R-:W-:Y:S01]  /*0b70*/  LEA R11, R17, 0xc0800000, 0x17 ;  /* 0xc0800000110b7811 */ /* 0x000fe200078eb8ff */
[----:B------:R-:W-:Y:S01]  /*0b80*/  BSSY.RECONVERGENT B2, `(.L_x_82) ;  /* 0x0000036000027945 */ /* 0x000fe20003800200 */
[----:B------:R-:W-:Y:S02]  /*0b90*/  IADD3 R10, PT, PT, R10, -0x7f, RZ ;  /* 0xffffff810a0a7810 */ /* 0x000fe40007ffe0ff */
[----:B------:R-:W-:-:S03]  /*0ba0*/  IADD3 R11, PT, PT, -R11, R4, RZ ;  /* 0x000000040b0b7210 */ /* 0x000fc60007ffe1ff */
[C---:B------:R-:W-:Y:S01]  /*0bb0*/  IMAD R4, R10.reuse, -0x800000, R5 ;  /* 0xff8000000a047824 */ /* 0x040fe200078e0205 */
[----:B------:R-:W0:Y:S01]  /*0bc0*/  MUFU.RCP R12, R11 ;  /* 0x0000000b000c7308 */ /* 0x000e220000001000 */
[----:B------:R-:W-:Y:S01]  /*0bd0*/  FADD.FTZ R13, -R11, -RZ ;  /* 0x800000ff0b0d7221 */ /* 0x000fe20000010100 */
[----:B------:R-:W-:-:S04]  /*0be0*/  IADD3 R10, PT, PT, R10, 0x7f, -R17 ;  /* 0x0000007f0a0a7810 */ /* 0x000fc80007ffe811 */
[----:B------:R-:W-:Y:S01]  /*0bf0*/  IADD3 R10, PT, PT, R10, R9, RZ ;  /* 0x000000090a0a7210 */ /* 0x000fe20007ffe0ff */
        /* <DEDUP_REMOVED lines=26> */
[C---:B------:R-:W-:Y:S01]  /*0da0*/  VIADD R12, R11.reuse, 0x20 ;  /* 0x000000200b0c7836 */ /* 0x040fe20000000000 */
[----:B------:R-:W-:Y:S02]  /*0db0*/  IADD3 R11, PT, PT, -R11, RZ, RZ ;  /* 0x000000ff0b0b7210 */ /* 0x000fe40007ffe1ff */
        /* <DEDUP_REMOVED lines=14> */
.L_x_84:
[----:B------:R-:W-:-:S04]  /*0ea0*/  LOP3.LUT R4, R4, 0x80000000, RZ, 0xc0, !PT ;  /* 0x8000000004047812 */ /* 0x000fc800078ec0ff */
[----:B------:R-:W-:Y:S01]  /*0eb0*/  LOP3.LUT R4, R4, 0x7f800000, RZ, 0xfc, !PT ;  /* 0x7f80000004047812 */ /* 0x000fe200078efcff */
[----:B------:R-:W-:Y:S06]  /*0ec0*/  BRA `(.L_x_85) ;  /* 0x0000000000047947 */ /* 0x000fec0003800000 */
.L_x_83:
[----:B------:R-:W-:-:S07]  /*0ed0*/  LEA R4, R10, R4, 0x17 ;  /* 0x000000040a047211 */ /* 0x000fce00078eb8ff */
.L_x_85:
[----:B------:R-:W-:Y:S05]  /*0ee0*/  BSYNC.RECONVERGENT B2 ;  /* 0x0000000000027941 */ /* 0x000fea0003800200 */
.L_x_82:
[----:B------:R-:W-:Y:S05]  /*0ef0*/  BRA `(.L_x_86) ;  /* 0x0000000000207947 */ /* 0x000fea0003800000 */
.L_x_81:
[----:B------:R-:W-:-:S04]  /*0f00*/  LOP3.LUT R4, R4, 0x80000000, R5, 0x48, !PT ;  /* 0x8000000004047812 */ /* 0x000fc800078e4805 */
[----:B------:R-:W-:Y:S01]  /*0f10*/  LOP3.LUT R4, R4, 0x7f800000, RZ, 0xfc, !PT ;  /* 0x7f80000004047812 */ /* 0x000fe200078efcff */
[----:B------:R-:W-:Y:S06]  /*0f20*/  BRA `(.L_x_86) ;  /* 0x0000000000147947 */ /* 0x000fec0003800000 */
.L_x_80:
[----:B------:R-:W-:Y:S01]  /*0f30*/  LOP3.LUT R4, R4, 0x80000000, R5, 0x48, !PT ;  /* 0x8000000004047812 */ /* 0x000fe200078e4805 */
[----:B------:R-:W-:Y:S06]  /*0f40*/  BRA `(.L_x_86) ;  /* 0x00000000000c7947 */ /* 0x000fec0003800000 */
.L_x_79:
[----:B------:R-:W0:Y:S01]  /*0f50*/  MUFU.RSQ R4, -QNAN ;  /* 0xffc0000000047908 */ /* 0x000e220000001400 */
[----:B------:R-:W-:Y:S05]  /*0f60*/  BRA `(.L_x_86) ;  /* 0x0000000000047947 */ /* 0x000fea0003800000 */
.L_x_78:
[----:B------:R-:W-:-:S07]  /*0f70*/  FADD.FTZ R4, R5, R4 ;  /* 0x0000000405047221 */ /* 0x000fce0000010000 */
.L_x_86:
[----:B------:R-:W-:Y:S05]  /*0f80*/  BSYNC.RECONVERGENT B1 ;  /* 0x0000000000017941 */ /* 0x000fea0003800200 */
.L_x_76:
[----:B------:R-:W-:Y:S01]  /*0f90*/  HFMA2 R9, -RZ, RZ, 0, 0 ;  /* 0x00000000ff097431 */ /* 0x000fe200000001ff */
[----:B0-----:R-:W-:-:S03]  /*0fa0*/  MOV R11, R4 ;  /* 0x00000004000b7202 */ /* 0x001fc60000000f00 */
[----:B------:R-:W-:Y:S05]  /*0fb0*/  RET.REL.NODEC R8 `(_Z21softmax_kernel_float4ILi1024EEvPfS0_S0_i) ;  /* 0xfffffff008107950 */ /* 0x000fea0003c3ffff */
.L_x_87:
        /* <DEDUP_REMOVED lines=12> */
.L_x_183:


//--------------------- .text._Z17softmax_kernel_v1ILi1024ELi4096EEvPfS0_S0_i --------------------------
	.section	.text._Z17softmax_kernel_v1ILi1024ELi4096EEvPfS0_S0_i,"ax",@progbits
	.align	128
        .global         _Z17softmax_kernel_v1ILi1024ELi4096EEvPfS0_S0_i
        .type           _Z17softmax_kernel_v1ILi1024ELi4096EEvPfS0_S0_i,@function
        .size           _Z17softmax_kernel_v1ILi1024ELi4096EEvPfS0_S0_i,(.L_x_184 - _Z17softmax_kernel_v1ILi1024ELi4096EEvPfS0_S0_i)
        .other          _Z17softmax_kernel_v1ILi1024ELi4096EEvPfS0_S0_i,@"STO_CUDA_ENTRY STV_DEFAULT"
_Z17softmax_kernel_v1ILi1024ELi4096EEvPfS0_S0_i:
.text._Z17softmax_kernel_v1ILi1024ELi4096EEvPfS0_S0_i:
[----:B------:R-:W-:Y:S01]  /*0000*/  LDC R1, c[0x0][0x37c] ;  /* 0x0000df00ff017b82 */ /* 0x000fe20000000800 */
[----:B------:R-:W0:Y:S07]  /*0010*/  S2R R2, SR_TID.X ;  /* 0x0000000000027919 */ /* 0x000e2e0000002100 */
[----:B------:R-:W0:Y:S01]  /*0020*/  LDC.64 R4, c[0x0][0x380] ;  /* 0x0000e000ff047b82 */ /* 0x000e220000000a00 */
[----:B------:R-:W1:Y:S01]  /*0030*/  LDCU.64 UR8, c[0x0][0x358] ;  /* 0x00006b00ff0877ac */ /* 0x000e620008000a00 */
[----:B0-----:R-:W-:-:S05]  /*0040*/  IMAD.WIDE.U32 R4, R2, 0x4, R4 ;  /* 0x0000000402047825 */ /* 0x001fca00078e0004 */
[----:B-1----:R-:W2:Y:S04]  /*0050*/  LDG.E R8, desc[UR8][R4.64+0x1000] ;  /* 0x0010000804087981 */ /* 0x002ea8000c1e1900 */
[----:B------:R-:W3:Y:S04]  /*0060*/  LDG.E R6, desc[UR8][R4.64] ;  /* 0x0000000804067981 */ /* 0x000ee8000c1e1900 */
[----:B------:R-:W4:Y:S04]  /*0070*/  LDG.E R10, desc[UR8][R4.64+0x2000] ;  /* 0x00200008040a7981 */ /* 0x000f28000c1e1900 */
[----:B------:R-:W5:Y:S01]  /*0080*/  LDG.E R12, desc[UR8][R4.64+0x3000] ;  /* 0x00300008040c7981 */ /* 0x000f62000c1e1900 */
[----:B------:R-:W-:Y:S01]  /*0090*/  HFMA2 R13, -RZ, RZ, 0.96630859375, -0.0022525787353515625 ;  /* 0x3bbb989dff0d7431 */ /* 0x000fe200000001ff */
[----:B------:R-:W-:Y:S01]  /*00a0*/  MOV R14, 0x437c0000 ;  /* 0x437c0000000e7802 */ /* 0x000fe20000000f00 */
[----:B------:R-:W0:Y:S01]  /*00b0*/  S2UR UR6, SR_CgaCtaId ;  /* 0x00000000000679c3 */ /* 0x000e220000008800 */
[----:B------:R-:W-:-:S02]  /*00c0*/  UMOV UR4, 0x400 ;  /* 0x0000040000047882 */ /* 0x000fc40000000000 */
[----:B------:R-:W-:Y:S02]  /*00d0*/  UIADD3 UR5, UPT, UPT, UR4, 0x4000, URZ ;  /* 0x0000400004057890 */ /* 0x000fe4000fffe0ff */
[----:B0-----:R-:W-:Y:S02]  /*00e0*/  ULEA UR7, UR6, UR4, 0x18 ;  /* 0x0000000406077291 */ /* 0x001fe4000f8ec0ff */
[----:B------:R-:W-:Y:S02]  /*00f0*/  ULEA UR5, UR6, UR5, 0x18 ;  /* 0x0000000506057291 */ /* 0x000fe4000f8ec0ff */
[----:B------:R-:W-:Y:S01]  /*0100*/  UIADD3 UR4, UPT, UPT, UR4, 0x5000, URZ ;  /* 0x0000500004047890 */ /* 0x000fe2000fffe0ff */
[----:B--2---:R-:W-:-:S04]  /*0110*/  FFMA.SAT R3, R8, R13, 0.5 ;  /* 0x3f00000008037423 */ /* 0x004fc8000000200d */
[----:B------:R-:W-:Y:S01]  /*0120*/  FFMA.RM R3, R3, R14, 12582913 ;  /* 0x4b40000103037423 */ /* 0x000fe2000000400e */
[----:B---3--:R-:W-:-:S03]  /*0130*/  FFMA.SAT R0, R6, R13, 0.5 ;  /* 0x3f00000006007423 */ /* 0x008fc6000000200d */
[----:B------:R-:W-:Y:S01]  /*0140*/  FADD R9, R3, -12583039 ;  /* 0xcb40007f03097421 */ /* 0x000fe20000000000 */
[-C--:B------:R-:W-:Y:S01]  /*0150*/  FFMA.RM R0, R0, R14.reuse, 12582913 ;  /* 0x4b40000100007423 */ /* 0x080fe2000000400e */
[-C--:B----4-:R-:W-:Y:S02]  /*0160*/  FFMA.SAT R11, R10, R13.reuse, 0.5 ;  /* 0x3f0000000a0b7423 */ /* 0x090fe4000000200d */
[----:B------:R-:W-:Y:S01]  /*0170*/  FFMA R9, R8, 1.4426950216293334961, -R9 ;  /* 0x3fb8aa3b08097823 */ /* 0x000fe20000000809 */
[----:B------:R-:W-:Y:S01]  /*0180*/  FADD R7, R0, -12583039 ;  /* 0xcb40007f00077421 */ /* 0x000fe20000000000 */
[----:B-----5:R-:W-:Y:S01]  /*0190*/  FFMA.SAT R4, R12, R13, 0.5 ;  /* 0x3f0000000c047423 */ /* 0x020fe2000000200d */
[-C--:B------:R-:W-:Y:S01]  /*01a0*/  FFMA.RM R11, R11, R14.reuse, 12582913 ;  /* 0x4b4000010b0b7423 */ /* 0x080fe2000000400e */
[----:B------:R-:W-:Y:S01]  /*01b0*/  FFMA R9, R8, 1.925963033500011079e-08, R9 ;  /* 0x32a5706008097823 */ /* 0x000fe20000000009 */
[----:B------:R-:W-:Y:S01]  /*01c0*/  FFMA R7, R6, 1.4426950216293334961, -R7 ;  /* 0x3fb8aa3b06077823 */ /* 0x000fe20000000807 */
[----:B------:R-:W-:Y:S01]  /*01d0*/  FFMA.RM R8, R4, R14, 12582913 ;  /* 0x4b40000104087423 */ /* 0x000fe2000000400e */
[----:B------:R-:W-:-:S02]  /*01e0*/  FADD R5, R11, -12583039 ;  /* 0xcb40007f0b057421 */ /* 0x000fc40000000000 */
[----:B------:R-:W-:Y:S01]  /*01f0*/  FFMA R7, R6, 1.925963033500011079e-08, R7 ;  /* 0x32a5706006077823 */ /* 0x000fe20000000007 */
[----:B------:R-:W-:Y:S01]  /*0200*/  FADD R13, R8, -12583039 ;  /* 0xcb40007f080d7421 */ /* 0x000fe20000000000 */
[----:B------:R-:W-:Y:S01]  /*0210*/  FFMA R5, R10, 1.4426950216293334961, -R5 ;  /* 0x3fb8aa3b0a057823 */ /* 0x000fe20000000805 */
[----:B------:R-:W-:Y:S02]  /*0220*/  MUFU.EX2 R4, R9 ;  /* 0x0000000900047308 */ /* 0x000fe40000000800 */
[----:B------:R-:W-:Y:S01]  /*0230*/  FFMA R13, R12, 1.4426950216293334961, -R13 ;  /* 0x3fb8aa3b0c0d7823 */ /* 0x000fe2000000080d */
[----:B------:R-:W-:-:S03]  /*0240*/  FFMA R5, R10, 1.925963033500011079e-08, R5 ;  /* 0x32a570600a057823 */ /* 0x000fc60000000005 */
[----:B------:R-:W-:Y:S02]  /*0250*/  FFMA R13, R12, 1.925963033500011079e-08, R13 ;  /* 0x32a570600c0d7823 */ /* 0x000fe4000000000d */
[----:B------:R-:W0:Y:S08]  /*0260*/  MUFU.EX2 R7, R7 ;  /* 0x0000000700077308 */ /* 0x000e300000000800 */
[----:B------:R-:W1:Y:S01]  /*0270*/  MUFU.EX2 R6, R5 ;  /* 0x0000000500067308 */ /* 0x000e620000000800 */
[----:B------:R-:W-:Y:S01]  /*0280*/  SHF.L.U32 R0, R0, 0x17, RZ ;  /* 0x0000001700007819 */ /* 0x000fe200000006ff */
[----:B------:R-:W-:-:S06]  /*0290*/  IMAD.SHL.U32 R3, R3, 0x800000, RZ ;  /* 0x0080000003037824 */ /* 0x000fcc00078e00ff */
[----:B------:R-:W2:Y:S01]  /*02a0*/  MUFU.EX2 R13, R13 ;  /* 0x0000000d000d7308 */ /* 0x000ea20000000800 */
[----:B------:R-:W-:Y:S01]  /*02b0*/  SHF.L.U32 R11, R11, 0x17, RZ ;  /* 0x000000170b0b7819 */ /* 0x000fe200000006ff */
[----:B0-----:R-:W-:Y:S01]  /*02c0*/  FMUL R7, R0, R7 ;  /* 0x0000000700077220 */ /* 0x001fe20000400000 */
[----:B------:R-:W-:Y:S01]  /*02d0*/  FMUL R3, R3, R4 ;  /* 0x0000000403037220 */ /* 0x000fe20000400000 */
[----:B------:R-:W-:-:S03]  /*02e0*/  SHF.L.U32 R8, R8, 0x17, RZ ;  /* 0x0000001708087819 */ /* 0x000fc600000006ff */
[----:B------:R-:W-:Y:S01]  /*02f0*/  FADD R0, R7, R3 ;  /* 0x0000000307007221 */ /* 0x000fe20000000000 */
[----:B-1----:R-:W-:Y:S01]  /*0300*/  FMUL R11, R11, R6 ;  /* 0x000000060b0b7220 */ /* 0x002fe20000400000 */
[----:B------:R-:W-:-:S03]  /*0310*/  LEA R4, R2, UR7, 0x2 ;  /* 0x0000000702047c11 */ /* 0x000fc6000f8e10ff */
[----:B------:R-:W-:Y:S01]  /*0320*/  FADD R5, R0, R11 ;  /* 0x0000000b00057221 */ /* 0x000fe20000000000 */
[----:B--2---:R-:W-:Y:S01]  /*0330*/  FMUL R8, R8, R13 ;  /* 0x0000000d08087220 */ /* 0x004fe20000400000 */
[----:B------:R-:W-:-:S03]  /*0340*/  LEA R0, R2, UR5, 0x2 ;  /* 0x0000000502007c11 */ /* 0x000fc6000f8e10ff */
[----:B------:R-:W-:Y:S01]  /*0350*/  FADD R5, R5, R8 ;  /* 0x0000000805057221 */ /* 0x000fe20000000000 */
[----:B------:R-:W-:Y:S04]  /*0360*/  STS [R4], R7 ;  /* 0x0000000704007388 */ /* 0x000fe80000000800 */
[----:B------:R-:W-:Y:S04]  /*0370*/  STS [R4+0x1000], R3 ;  /* 0x0010000304007388 */ /* 0x000fe80000000800 */
[----:B------:R-:W-:Y:S04]  /*0380*/  STS [R4+0x2000], R11 ;  /* 0x0020000b04007388 */ /* 0x000fe80000000800 */
[----:B------:R-:W-:Y:S04]  /*0390*/  STS [R4+0x3000], R8 ;  /* 0x0030000804007388 */ /* 0x000fe80000000800 */
[----:B------:R-:W-:Y:S01]  /*03a0*/  STS [R0], R5 ;  /* 0x0000000500007388 */ /* 0x000fe20000000800 */
[----:B------:R-:W-:Y:S06]  /*03b0*/  BAR.SYNC.DEFER_BLOCKING 0x0 ;  /* 0x0000000000007b1d */ /* 0x000fec0000010000 */
[----:B------:R-:W0:Y:S04]  /*03c0*/  LDS R6, [R0] ;  /* 0x0000000000067984 */ /* 0x000e280000000800 */
[----:B0-----:R-:W0:Y:S02]  /*03d0*/  SHFL.BFLY PT, R9, R6, 0x10, 0x1f ;  /* 0x0e001f0006097f89 */ /* 0x001e2400000e0000 */
[----:B0-----:R-:W-:-:S05]  /*03e0*/  FADD R9, R6, R9 ;  /* 0x0000000906097221 */ /* 0x001fca0000000000 */
[----:B------:R-:W0:Y:S02]  /*03f0*/  SHFL.BFLY PT, R10, R9, 0x8, 0x1f ;  /* 0x0d001f00090a7f89 */ /* 0x000e2400000e0000 */
[----:B0-----:R-:W-:-:S05]  /*0400*/  FADD R10, R9, R10 ;  /* 0x0000000a090a7221 */ /* 0x001fca0000000000 */
[----:B------:R-:W0:Y:S02]  /*0410*/  SHFL.BFLY PT, R7, R10, 0x4, 0x1f ;  /* 0x0c801f000a077f89 */ /* 0x000e2400000e0000 */
[----:B0-----:R-:W-:-:S05]  /*0420*/  FADD R7, R10, R7 ;  /* 0x000000070a077221 */ /* 0x001fca0000000000 */
[----:B------:R-:W0:Y:S01]  /*0430*/  SHFL.BFLY PT, R12, R7, 0x2, 0x1f ;  /* 0x0c401f00070c7f89 */ /* 0x000e2200000e0000 */
[----:B------:R-:W-:Y:S01]  /*0440*/  LOP3.LUT P0, R3, R2, 0x1f, RZ, 0xc0, !PT ;  /* 0x0000001f02037812 */ /* 0x000fe2000780c0ff */
[----:B0-----:R-:W-:-:S05]  /*0450*/  FADD R12, R7, R12 ;  /* 0x0000000c070c7221 */ /* 0x001fca0000000000 */
[----:B------:R-:W0:Y:S01]  /*0460*/  SHFL.BFLY PT, R5, R12, 0x1, 0x1f ;  /* 0x0c201f000c057f89 */ /* 0x000e2200000e0000 */
[----:B------:R-:W-:-:S06]  /*0470*/  ULEA UR4, UR6, UR4, 0x18 ;  /* 0x0000000406047291 */ /* 0x000fcc000f8ec0ff */
[----:B------:R-:W-:Y:S01]  /*0480*/  @!P0 LEA.HI R0, R2, UR4, RZ, 0x1d ;  /* 0x0000000402008c11 */ /* 0x000fe2000f8fe8ff */
[----:B0-----:R-:W-:-:S05]  /*0490*/  FADD R5, R12, R5 ;  /* 0x000000050c057221 */ /* 0x001fca0000000000 */
[----:B------:R-:W-:Y:S01]  /*04a0*/  @!P0 STS [R0], R5 ;  /* 0x0000000500008388 */ /* 0x000fe20000000800 */
[----:B------:R-:W-:Y:S01]  /*04b0*/  BAR.SYNC.DEFER_BLOCKING 0x0 ;  /* 0x0000000000007b1d */ /* 0x000fe20000010000 */
[----:B------:R-:W-:-:S05]  /*04c0*/  LEA R3, R3, UR4, 0x2 ;  /* 0x0000000403037c11 */ /* 0x000fca000f8e10ff */
[----:B------:R-:W0:Y:S04]  /*04d0*/  LDS R6, [R3] ;  /* 0x0000000003067984 */ /* 0x000e280000000800 */
[----:B------:R-:W-:Y:S04]  /*04e0*/  LDS R0, [R4] ;  /* 0x0000000004007984 */ /* 0x000fe80000000800 */
        /* <DEDUP_REMOVED lines=9> */
[----:B0-----:R-:W-:-:S04]  /*0580*/  FADD R3, R10, R5 ;  /* 0x000000050a037221 */ /* 0x001fc80000000000 */
[----:B------:R-:W0:Y:S08]  /*0590*/  MUFU.RCP R6, R3 ;  /* 0x0000000300067308 */ /* 0x000e300000001000 */
[----:B------:R-:W1:Y:S01]  /*05a0*/  FCHK P0, R0, R3 ;  /* 0x0000000300007302 */ /* 0x000e620000000000 */
[----:B0-----:R-:W-:-:S04]  /*05b0*/  FFMA R5, -R3, R6, 1 ;  /* 0x3f80000003057423 */ /* 0x001fc80000000106 */
[----:B------:R-:W-:-:S04]  /*05c0*/  FFMA R5, R6, R5, R6 ;  /* 0x0000000506057223 */ /* 0x000fc80000000006 */
[----:B------:R-:W-:Y:S01]  /*05d0*/  FFMA R6, R0, R5, RZ ;  /* 0x0000000500067223 */ /* 0x000fe200000000ff */
[----:B------:R-:W-:Y:S03]  /*05e0*/  BSSY.RECONVERGENT B0, `(.L_x_88) ;  /* 0x0000006000007945 */ /* 0x000fe60003800200 */
[----:B------:R-:W-:-:S04]  /*05f0*/  FFMA R7, -R3, R6, R0 ;  /* 0x0000000603077223 */ /* 0x000fc80000000100 */
[----:B------:R-:W-:Y:S01]  /*0600*/  FFMA R5, R5, R7, R6 ;  /* 0x0000000705057223 */ /* 0x000fe20000000006 */
[----:B-1----:R-:W-:Y:S06]  /*0610*/  @!P0 BRA `(.L_x_89) ;  /* 0x0000000000088947 */ /* 0x002fec0003800000 */
[----:B------:R-:W-:-:S07]  /*0620*/  MOV R8, 0x640 ;  /* 0x0000064000087802 */ /* 0x000fce0000000f00 */
[----:B------:R-:W-:Y:S05]  /*0630*/  CALL.REL.NOINC `($__internal_4_$__cuda_sm3x_div_rn_noftz_f32_slowpath) ;  /* 0x0000000000d07944 */ /* 0x000fea0003c00000 */
.L_x_89:
[----:B------:R-:W-:Y:S05]  /*0640*/  BSYNC.RECONVERGENT B0 ;  /* 0x0000000000007941 */ /* 0x000fea0003800200 */
.L_x_88:
[----:B------:R-:W0:Y:S01]  /*0650*/  LDS R8, [R4+0x1000] ;  /* 0x0010000004087984 */ /* 0x000e220000000800 */
[----:B------:R-:W1:Y:S01]  /*0660*/  LDC.64 R6, c[0x0][0x388] ;  /* 0x0000e200ff067b82 */ /* 0x000e620000000a00 */
[----:B------:R-:W2:Y:S01]  /*0670*/  MUFU.RCP R0, R3 ;  /* 0x0000000300007308 */ /* 0x000ea20000001000 */
[----:B------:R-:W-:Y:S01]  /*0680*/  BSSY.RECONVERGENT B0, `(.L_x_90) ;  /* 0x000000e000007945 */ /* 0x000fe20003800200 */
[----:B--2---:R-:W-:-:S04]  /*0690*/  FFMA R9, -R3, R0, 1 ;  /* 0x3f80000003097423 */ /* 0x004fc80000000100 */
[----:B------:R-:W-:Y:S01]  /*06a0*/  FFMA R0, R0, R9, R0 ;  /* 0x0000000900007223 */ /* 0x000fe20000000000 */
[----:B-1----:R-:W-:-:S05]  /*06b0*/  IMAD.WIDE.U32 R6, R2, 0x4, R6 ;  /* 0x0000000402067825 */ /* 0x002fca00078e0006 */
[----:B------:R1:W-:Y:S01]  /*06c0*/  STG.E desc[UR8][R6.64], R5 ;  /* 0x0000000506007986 */ /* 0x0003e2000c101908 */
[----:B0-----:R-:W0:Y:S01]  /*06d0*/  FCHK P0, R8, R3 ;  /* 0x0000000308007302 */ /* 0x001e220000000000 */
[----:B------:R-:W-:-:S04]  /*06e0*/  FFMA R9, R0, R8, RZ ;  /* 0x0000000800097223 */ /* 0x000fc800000000ff */
[----:B------:R-:W-:-:S04]  /*06f0*/  FFMA R2, -R3, R9, R8 ;  /* 0x0000000903027223 */ /* 0x000fc80000000108 */
[----:B------:R-:W-:Y:S01]  /*0700*/  FFMA R9, R0, R2, R9 ;  /* 0x0000000200097223 */ /* 0x000fe20000000009 */
[----:B01----:R-:W-:Y:S06]  /*0710*/  @!P0 BRA `(.L_x_91) ;  /* 0x0000000000108947 */ /* 0x003fec0003800000 */
[----:B------:R-:W-:Y:S02]  /*0720*/  MOV R0, R8 ;  /* 0x0000000800007202 */ /* 0x000fe40000000f00 */
[----:B------:R-:W-:-:S07]  /*0730*/  MOV R8, 0x750 ;  /* 0x0000075000087802 */ /* 0x000fce0000000f00 */
[----:B------:R-:W-:Y:S05]  /*0740*/  CALL.REL.NOINC `($__internal_4_$__cuda_sm3x_div_rn_noftz_f32_slowpath) ;  /* 0x00000000008c7944 */ /* 0x000fea0003c00000 */
[----:B------:R-:W-:-:S07]  /*0750*/  IMAD.MOV.U32 R9, RZ, RZ, R5 ;  /* 0x000000ffff097224 */ /* 0x000fce00078e0005 */
.L_x_91:
[----:B------:R-:W-:Y:S05]  /*0760*/  BSYNC.RECONVERGENT B0 ;  /* 0x0000000000007941 */ /* 0x000fea0003800200 */
.L_x_90:
[----:B------:R-:W0:Y:S01]  /*0770*/  LDS R2, [R4+0x2000] ;  /* 0x0020000004027984 */ /* 0x000e220000000800 */
[----:B------:R-:W1:Y:S01]  /*0780*/  MUFU.RCP R0, R3 ;  /* 0x0000000300007308 */ /* 0x000e620000001000 */
[----:B------:R-:W-:Y:S02]  /*0790*/  BSSY.RECONVERGENT B0, `(.L_x_92) ;  /* 0x000000c000007945 */ /* 0x000fe40003800200 */
[----:B------:R2:W-:Y:S01]  /*07a0*/  STG.E desc[UR8][R6.64+0x1000], R9 ;  /* 0x0010000906007986 */ /* 0x0005e2000c101908 */
[----:B-1----:R-:W-:-:S04]  /*07b0*/  FFMA R5, -R3, R0, 1 ;  /* 0x3f80000003057423 */ /* 0x002fc80000000100 */
[----:B------:R-:W-:Y:S01]  /*07c0*/  FFMA R0, R0, R5, R0 ;  /* 0x0000000500007223 */ /* 0x000fe20000000000 */
[----:B0-----:R-:W0:Y:S03]  /*07d0*/  FCHK P0, R2, R3 ;  /* 0x0000000302007302 */ /* 0x001e260000000000 */
[----:B------:R-:W-:-:S04]  /*07e0*/  FFMA R5, R0, R2, RZ ;  /* 0x0000000200057223 */ /* 0x000fc800000000ff */
[----:B------:R-:W-:-:S04]  /*07f0*/  FFMA R8, -R3, R5, R2 ;  /* 0x0000000503087223 */ /* 0x000fc80000000102 */
[----:B------:R-:W-:Y:S01]  /*0800*/  FFMA R5, R0, R8, R5 ;  /* 0x0000000800057223 */ /* 0x000fe20000000005 */
[----:B0-2---:R-:W-:Y:S06]  /*0810*/  @!P0 BRA `(.L_x_93) ;  /* 0x00000000000c8947 */ /* 0x005fec0003800000 */
[----:B------:R-:W-:Y:S02]  /*0820*/  MOV R0, R2 ;  /* 0x0000000200007202 */ /* 0x000fe40000000f00 */
[----:B------:R-:W-:-:S07]  /*0830*/  MOV R8, 0x850 ;  /* 0x0000085000087802 */ /* 0x000fce0000000f00 */
[----:B------:R-:W-:Y:S05]  /*0840*/  CALL.REL.NOINC `($__internal_4_$__cuda_sm3x_div_rn_noftz_f32_slowpath) ;  /* 0x00000000004c7944 */ /* 0x000fea0003c00000 */
.L_x_93:
[----:B------:R-:W-:Y:S05]  /*0850*/  BSYNC.RECONVERGENT B0 ;  /* 0x0000000000007941 */ /* 0x000fea0003800200 */
.L_x_92:
        /* <DEDUP_REMOVED lines=14> */
[----:B------:R-:W-:-:S07]  /*0940*/  MOV R9, R5 ;  /* 0x0000000500097202 */ /* 0x000fce0000000f00 */
.L_x_95:
[----:B------:R-:W-:Y:S05]  /*0950*/  BSYNC.RECONVERGENT B0 ;  /* 0x0000000000007941 */ /* 0x000fea0003800200 */
.L_x_94:
[----:B------:R-:W-:Y:S01]  /*0960*/  STG.E desc[UR8][R6.64+0x3000], R9 ;  /* 0x0030000906007986 */ /* 0x000fe2000c101908 */
[----:B------:R-:W-:Y:S05]  /*0970*/  EXIT ;  /* 0x000000000000794d */ /* 0x000fea0003800000 */
        .weak           $__internal_4_$__cuda_sm3x_div_rn_noftz_f32_slowpath
        .type           $__internal_4_$__cuda_sm3x_div_rn_noftz_f32_slowpath,@function
        .size           $__internal_4_$__cuda_sm3x_div_rn_noftz_f32_slowpath,(.L_x_184 - $__internal_4_$__cuda_sm3x_div_rn_noftz_f32_slowpath)
$__internal_4_$__cuda_sm3x_div_rn_noftz_f32_slowpath:
[----:B------:R-:W-:Y:S01]  /*0980*/  SHF.R.U32.HI R9, RZ, 0x17, R3 ;  /* 0x00000017ff097819 */ /* 0x000fe20000011603 */
[----:B------:R-:W-:Y:S01]  /*0990*/  BSSY.RECONVERGENT B1, `(.L_x_96) ;  /* 0x0000063000017945 */ /* 0x000fe20003800200 */
[----:B------:R-:W-:Y:S02]  /*09a0*/  SHF.R.U32.HI R5, RZ, 0x17, R0 ;  /* 0x00000017ff057819 */ /* 0x000fe40000011600 */
[----:B------:R-:W-:Y:S02]  /*09b0*/  LOP3.LUT R14, R9, 0xff, RZ, 0xc0, !PT ;  /* 0x000000ff090e7812 */ /* 0x000fe400078ec0ff */
[----:B------:R-:W-:Y:S02]  /*09c0*/  LOP3.LUT R12, R5, 0xff, RZ, 0xc0, !PT ;  /* 0x000000ff050c7812 */ /* 0x000fe400078ec0ff */
[----:B------:R-:W-:Y:S01]  /*09d0*/  MOV R9, R3 ;  /* 0x0000000300097202 */ /* 0x000fe20000000f00 */
        /* <DEDUP_REMOVED lines=29> */
.L_x_97:
[----:B------:R-:W-:Y:S01]  /*0bb0*/  LEA R10, R14, 0xc0800000, 0x17 ;  /* 0xc08000000e0a7811 */ /* 0x000fe200078eb8ff */
[----:B------:R-:W-:Y:S03]  /*0bc0*/  BSSY.RECONVERGENT B2, `(.L_x_102) ;  /* 0x0000036000027945 */ /* 0x000fe60003800200 */
[----:B------:R-:W-:Y:S01]  /*0bd0*/  IADD3 R10, PT, PT, -R10, R9, RZ ;  /* 0x000000090a0a7210 */ /* 0x000fe20007ffe1ff */
[----:B------:R-:W-:-:S03]  /*0be0*/  VIADD R9, R12, 0xffffff81 ;  /* 0xffffff810c097836 */ /* 0x000fc60000000000 */
[----:B------:R0:W1:Y:S01]  /*0bf0*/  MUFU.RCP R11, R10 ;  /* 0x0000000a000b7308 */ /* 0x0000620000001000 */
[----:B------:R-:W-:Y:S01]  /*0c00*/  FADD.FTZ R13, -R10, -RZ ;  /* 0x800000ff0a0d7221 */ /* 0x000fe20000010100 */
[C---:B------:R-:W-:Y:S01]  /*0c10*/  IMAD R0, R9.reuse, -0x800000, R0 ;  /* 0xff80000009007824 */ /* 0x040fe200078e0200 */
[----:B0-----:R-:W-:-:S04]  /*0c20*/  IADD3 R10, PT, PT, R9, 0x7f, -R14 ;  /* 0x0000007f090a7810 */ /* 0x001fc80007ffe80e */
[----:B------:R-:W-:Y:S01]  /*0c30*/  IADD3 R10, PT, PT, R10, R5, RZ ;  /* 0x000000050a0a7210 */ /* 0x000fe20007ffe0ff */
[----:B-1----:R-:W-:-:S04]  /*0c40*/  FFMA R12, R11, R13, 1 ;  /* 0x3f8000000b0c7423 */ /* 0x002fc8000000000d */
        /* <DEDUP_REMOVED lines=41> */
.L_x_104:
[----:B------:R-:W-:-:S04]  /*0ee0*/  LOP3.LUT R0, R0, 0x80000000, RZ, 0xc0, !PT ;  /* 0x8000000000007812 */ /* 0x000fc800078ec0ff */
[----:B------:R-:W-:Y:S01]  /*0ef0*/  LOP3.LUT R0, R0, 0x7f800000, RZ, 0xfc, !PT ;  /* 0x7f80000000007812 */ /* 0x000fe200078efcff */
[----:B------:R-:W-:Y:S06]  /*0f00*/  BRA `(.L_x_105) ;  /* 0x0000000000047947 */ /* 0x000fec0003800000 */
.L_x_103:
[----:B------:R-:W-:-:S07]  /*0f10*/  LEA R0, R10, R0, 0x17 ;  /* 0x000000000a007211 */ /* 0x000fce00078eb8ff */
.L_x_105:
[----:B------:R-:W-:Y:S05]  /*0f20*/  BSYNC.RECONVERGENT B2 ;  /* 0x0000000000027941 */ /* 0x000fea0003800200 */
.L_x_102:
[----:B------:R-:W-:Y:S05]  /*0f30*/  BRA `(.L_x_106) ;  /* 0x0000000000207947 */ /* 0x000fea0003800000 */
.L_x_101:
[----:B------:R-:W-:-:S04]  /*0f40*/  LOP3.LUT R0, R9, 0x80000000, R0, 0x48, !PT ;  /* 0x8000000009007812 */ /* 0x000fc800078e4800 */
[----:B------:R-:W-:Y:S01]  /*0f50*/  LOP3.LUT R0, R0, 0x7f800000, RZ, 0xfc, !PT ;  /* 0x7f80000000007812 */ /* 0x000fe200078efcff */
[----:B------:R-:W-:Y:S06]  /*0f60*/  BRA `(.L_x_106) ;  /* 0x0000000000147947 */ /* 0x000fec0003800000 */
.L_x_100:
[----:B------:R-:W-:Y:S01]  /*0f70*/  LOP3.LUT R0, R9, 0x80000000, R0, 0x48, !PT ;  /* 0x8000000009007812 */ /* 0x000fe200078e4800 */
[----:B------:R-:W-:Y:S06]  /*0f80*/  BRA `(.L_x_106) ;  /* 0x00000000000c7947 */ /* 0x000fec0003800000 */
.L_x_99:
[----:B------:R-:W0:Y:S01]  /*0f90*/  MUFU.RSQ R0, -QNAN ;  /* 0xffc0000000007908 */ /* 0x000e220000001400 */
[----:B------:R-:W-:Y:S05]  /*0fa0*/  BRA `(.L_x_106) ;  /* 0x0000000000047947 */ /* 0x000fea0003800000 */
.L_x_98:
[----:B------:R-:W-:-:S07]  /*0fb0*/  FADD.FTZ R0, R0, R3 ;  /* 0x0000000300007221 */ /* 0x000fce0000010000 */
.L_x_106:
[----:B------:R-:W-:Y:S05]  /*0fc0*/  BSYNC.RECONVERGENT B1 ;  /* 0x0000000000017941 */ /* 0x000fea0003800200 */
.L_x_96:
[----:B------:R-:W-:Y:S01]  /*0fd0*/  HFMA2 R9, -RZ, RZ, 0, 0 ;  /* 0x00000000ff097431 */ /* 0x000fe200000001ff */
[----:B0-----:R-:W-:-:S03]  /*0fe0*/  MOV R5, R0 ;  /* 0x0000000000057202 */ /* 0x001fc60000000f00 */
[----:B------:R-:W-:Y:S05]  /*0ff0*/  RET.REL.NODEC R8 `(_Z17softmax_kernel_v1ILi1024ELi4096EEvPfS0_S0_i) ;  /* 0xfffffff008007950 */ /* 0x000fea0003c3ffff */
.L_x_107:
        /* <DEDUP_REMOVED lines=16> */
.L_x_184:


//--------------------- .text._Z17softmax_kernel_v1ILi512ELi4096EEvPfS0_S0_i --------------------------
	.section	.text._Z17softmax_kernel_v1ILi512ELi4096EEvPfS0_S0_i,"ax",@progbits
	.align	128
        .global         _Z17softmax_kernel_v1ILi512ELi4096EEvPfS0_S0_i
        .type           _Z17softmax_kernel_v1ILi512ELi4096EEvPfS0_S0_i,@function
        .size           _Z17softmax_kernel_v1ILi512ELi4096EEvPfS0_S0_i,(.L_x_185 - _Z17softmax_kernel_v1ILi512ELi4096EEvPfS0_S0_i)
        .other          _Z17softmax_kernel_v1ILi512ELi4096EEvPfS0_S0_i,@"STO_CUDA_ENTRY STV_DEFAULT"
_Z17softmax_kernel_v1ILi512ELi4096EEvPfS0_S0_i:
.text._Z17softmax_kernel_v1ILi512ELi4096EEvPfS0_S0_i:
        /* <DEDUP_REMOVED lines=8> */
[----:B------:R-:W5:Y:S04]  /*0080*/  LDG.E R3, desc[UR4][R16.64+0x1800] ;  /* 0x0018000410037981 */ /* 0x000f68000c1e1900 */
[----:B------:R-:W5:Y:S04]  /*0090*/  LDG.E R7, desc[UR4][R16.64+0x2000] ;  /* 0x0020000410077981 */ /* 0x000f68000c1e1900 */
[----:B------:R-:W5:Y:S04]  /*00a0*/  LDG.E R11, desc[UR4][R16.64+0x2800] ;  /* 0x00280004100b7981 */ /* 0x000f68000c1e1900 */
[----:B------:R-:W5:Y:S04]  /*00b0*/  LDG.E R5, desc[UR4][R16.64+0x3000] ;  /* 0x0030000410057981 */ /* 0x000f68000c1e1900 */
[----:B------:R0:W5:Y:S01]  /*00c0*/  LDG.E R4, desc[UR4][R16.64+0x3800] ;  /* 0x0038000410047981 */ /* 0x000162000c1e1900 */
[----:B------:R-:W-:Y:S01]  /*00d0*/  HFMA2 R14, -RZ, RZ, 0.96630859375, -0.0022525787353515625 ;  /* 0x3bbb989dff0e7431 */ /* 0x000fe200000001ff */
[----:B------:R-:W-:-:S04]  /*00e0*/  MOV R13, 0x437c0000 ;  /* 0x437c0000000d7802 */ /* 0x000fc80000000f00 */
        /* <DEDUP_REMOVED lines=8> */
[-C--:B0-----:R-:W-:Y:S01]  /*0170*/  FFMA.RM R16, R8, R13.reuse, 12582913 ;  /* 0x4b40000108107423 */ /* 0x081fe2000000400d */
[-C--:B-----5:R-:W-:Y:S01]  /*0180*/  FFMA.SAT R8, R3, R14.reuse, 0.5 ;  /* 0x3f00000003087423 */ /* 0x0a0fe2000000200e */
[----:B------:R-:W-:Y:S01]  /*0190*/  FFMA R18, R21, 1.925963033500011079e-08, R6 ;  /* 0x32a5706015127823 */ /* 0x000fe20000000006 */
[----:B------:R-:W-:Y:S01]  /*01a0*/  FFMA R0, R19, 1.4426950216293334961, -R0 ;  /* 0x3fb8aa3b13007823 */ /* 0x000fe20000000800 */
[-C--:B------:R-:W-:Y:S01]  /*01b0*/  FFMA.SAT R6, R7, R14.reuse, 0.5 ;  /* 0x3f00000007067423 */ /* 0x080fe2000000200e */
[-C--:B------:R-:W-:Y:S01]  /*01c0*/  FFMA.RM R8, R8, R13.reuse, 12582913 ;  /* 0x4b40000108087423 */ /* 0x080fe2000000400d */
[----:B------:R-:W-:Y:S01]  /*01d0*/  FADD R10, R16, -12583039 ;  /* 0xcb40007f100a7421 */ /* 0x000fe20000000000 */
[----:B------:R-:W-:Y:S01]  /*01e0*/  FFMA R0, R19, 1.925963033500011079e-08, R0 ;  /* 0x32a5706013007823 */ /* 0x000fe20000000000 */
[----:B------:R-:W-:Y:S01]  /*01f0*/  FFMA.RM R6, R6, R13, 12582913 ;  /* 0x4b40000106067423 */ /* 0x000fe2000000400d */
[----:B------:R-:W-:Y:S01]  /*0200*/  FADD R20, R8, -12583039 ;  /* 0xcb40007f08147421 */ /* 0x000fe20000000000 */
[----:B------:R-:W-:Y:S01]  /*0210*/  FFMA R10, R9, 1.4426950216293334961, -R10 ;  /* 0x3fb8aa3b090a7823 */ /* 0x000fe2000000080a */
[----:B------:R0:W1:Y:S01]  /*0220*/  MUFU.EX2 R17, R0 ;  /* 0x0000000000117308 */ /* 0x0000620000000800 */
[----:B------:R-:W-:Y:S01]  /*0230*/  FADD R22, R6, -12583039 ;  /* 0xcb40007f06167421 */ /* 0x000fe20000000000 */
[----:B------:R-:W-:Y:S01]  /*0240*/  FFMA R20, R3, 1.4426950216293334961, -R20 ;  /* 0x3fb8aa3b03147823 */ /* 0x000fe20000000814 */
[----:B------:R-:W-:Y:S01]  /*0250*/  FFMA R19, R9, 1.925963033500011079e-08, R10 ;  /* 0x32a5706009137823 */ /* 0x000fe2000000000a */
[-C--:B------:R-:W-:Y:S01]  /*0260*/  FFMA.SAT R24, R5, R14.reuse, 0.5 ;  /* 0x3f00000005187423 */ /* 0x080fe2000000200e */
[----:B------:R-:W-:Y:S01]  /*0270*/  FFMA R22, R7, 1.4426950216293334961, -R22 ;  /* 0x3fb8aa3b07167823 */ /* 0x000fe20000000816 */
[----:B0-----:R-:W-:-:S02]  /*0280*/  FFMA.SAT R0, R11, R14, 0.5 ;  /* 0x3f0000000b007423 */ /* 0x001fc4000000200e */
[----:B------:R-:W0:Y:S02]  /*0290*/  MUFU.EX2 R18, R18 ;  /* 0x0000001200127308 */ /* 0x000e240000000800 */
[-C--:B------:R-:W-:Y:S01]  /*02a0*/  FFMA.RM R0, R0, R13.reuse, 12582913 ;  /* 0x4b40000100007423 */ /* 0x080fe2000000400d */
[----:B------:R-:W-:Y:S01]  /*02b0*/  FFMA R10, R3, 1.925963033500011079e-08, R20 ;  /* 0x32a57060030a7823 */ /* 0x000fe20000000014 */
[----:B------:R-:W-:Y:S01]  /*02c0*/  FFMA R9, R7, 1.925963033500011079e-08, R22 ;  /* 0x32a5706007097823 */ /* 0x000fe20000000016 */
[-C--:B------:R-:W-:Y:S01]  /*02d0*/  FFMA.RM R7, R24, R13.reuse, 12582913 ;  /* 0x4b40000118077423 */ /* 0x080fe2000000400d */
[----:B------:R-:W-:Y:S01]  /*02e0*/  FADD R20, R0, -12583039 ;  /* 0xcb40007f00147421 */ /* 0x000fe20000000000 */
[----:B------:R-:W-:Y:S01]  /*02f0*/  FFMA.SAT R14, R4, R14, 0.5 ;  /* 0x3f000000040e7423 */ /* 0x000fe2000000200e */
[----:B------:R-:W2:Y:S01]  /*0300*/  MUFU.EX2 R19, R19 ;  /* 0x0000001300137308 */ /* 0x000ea20000000800 */
[----:B------:R-:W-:Y:S01]  /*0310*/  FADD R22, R7, -12583039 ;  /* 0xcb40007f07167421 */ /* 0x000fe20000000000 */
[----:B------:R-:W-:Y:S01]  /*0320*/  FFMA R20, R11, 1.4426950216293334961, -R20 ;  /* 0x3fb8aa3b0b147823 */ /* 0x000fe20000000814 */
[----:B------:R-:W-:Y:S01]  /*0330*/  FFMA.RM R13, R14, R13, 12582913 ;  /* 0x4b4000010e0d7423 */ /* 0x000fe2000000400d */
[----:B------:R-:W3:Y:S01]  /*0340*/  S2R R3, SR_CgaCtaId ;  /* 0x0000000000037919 */ /* 0x000ee20000008800 */
[----:B------:R-:W-:Y:S01]  /*0350*/  FFMA R22, R5, 1.4426950216293334961, -R22 ;  /* 0x3fb8aa3b05167823 */ /* 0x000fe20000000816 */
[----:B------:R-:W-:-:S02]  /*0360*/  FFMA R11, R11, 1.925963033500011079e-08, R20 ;  /* 0x32a570600b0b7823 */ /* 0x000fc40000000014 */
[----:B------:R-:W4:Y:S01]  /*0370*/  MUFU.EX2 R10, R10 ;  /* 0x0000000a000a7308 */ /* 0x000f220000000800 */
[----:B------:R-:W-:Y:S01]  /*0380*/  FADD R21, R13, -12583039 ;  /* 0xcb40007f0d157421 */ /* 0x000fe20000000000 */
[----:B------:R-:W-:Y:S02]  /*0390*/  SHF.L.U32 R14, R15, 0x17, RZ ;  /* 0x000000170f0e7819 */ /* 0x000fe400000006ff */
[----:B------:R-:W-:Y:S01]  /*03a0*/  SHF.L.U32 R15, R12, 0x17, RZ ;  /* 0x000000170c0f7819 */ /* 0x000fe200000006ff */
[----:B------:R-:W-:Y:S01]  /*03b0*/  FFMA R5, R5, 1.925963033500011079e-08, R22 ;  /* 0x32a5706005057823 */ /* 0x000fe20000000016 */
[----:B------:R-:W-:Y:S02]  /*03c0*/  FFMA R21, R4, 1.4426950216293334961, -R21 ;  /* 0x3fb8aa3b04157823 */ /* 0x000fe40000000815 */
[----:B------:R-:W5:Y:S01]  /*03d0*/  MUFU.EX2 R9, R9 ;  /* 0x0000000900097308 */ /* 0x000f620000000800 */
[----:B------:R-:W-:Y:S01]  /*03e0*/  SHF.L.U32 R16, R16, 0x17, RZ ;  /* 0x0000001710107819 */ /* 0x000fe200000006ff */
[----:B-1----:R-:W-:Y:S01]  /*03f0*/  FMUL R17, R14, R17 ;  /* 0x000000110e117220 */ /* 0x002fe20000400000 */
[----:B0-----:R-:W-:Y:S01]  /*0400*/  FMUL R18, R15, R18 ;  /* 0x000000120f127220 */ /* 0x001fe20000400000 */
[----:B------:R-:W-:-:S04]  /*0410*/  FFMA R4, R4, 1.925963033500011079e-08, R21 ;  /* 0x32a5706004047823 */ /* 0x000fc80000000015 */
[----:B------:R-:W0:Y:S01]  /*0420*/  MUFU.EX2 R11, R11 ;  /* 0x0000000b000b7308 */ /* 0x000e220000000800 */
[----:B------:R-:W-:Y:S01]  /*0430*/  SHF.L.U32 R15, R8, 0x17, RZ ;  /* 0x00000017080f7819 */ /* 0x000fe200000006ff */
[----:B--2---:R-:W-:Y:S01]  /*0440*/  FMUL R19, R16, R19 ;  /* 0x0000001310137220 */ /* 0x004fe20000400000 */
[----:B------:R-:W-:Y:S01]  /*0450*/  FADD R8, R17, R18 ;  /* 0x0000001211087221 */ /* 0x000fe20000000000 */
[----:B------:R-:W-:-:S04]  /*0460*/  SHF.L.U32 R14, R6, 0x17, RZ ;  /* 0x00000017060e7819 */ /* 0x000fc800000006ff */
[----:B------:R-:W1:Y:S01]  /*0470*/  MUFU.EX2 R5, R5 ;  /* 0x0000000500057308 */ /* 0x000e620000000800 */
[----:B----4-:R-:W-:Y:S01]  /*0480*/  FMUL R15, R15, R10 ;  /* 0x0000000a0f0f7220 */ /* 0x010fe20000400000 */
[----:B------:R-:W-:Y:S01]  /*0490*/  FADD R8, R8, R19 ;  /* 0x0000001308087221 */ /* 0x000fe20000000000 */
[----:B------:R-:W-:-:S05]  /*04a0*/  SHF.L.U32 R0, R0, 0x17, RZ ;  /* 0x0000001700007819 */ /* 0x000fca00000006ff */
[----:B------:R-:W2:Y:S01]  /*04b0*/  MUFU.EX2 R4, R4 ;  /* 0x0000000400047308 */ /* 0x000ea20000000800 */
[----:B-----5:R-:W-:Y:S01]  /*04c0*/  FMUL R9, R14, R9 ;  /* 0x000000090e097220 */ /* 0x020fe20000400000 */
[----:B------:R-:W-:Y:S01]  /*04d0*/  FADD R8, R8, R15 ;  /* 0x0000000f08087221 */ /* 0x000fe20000000000 */
[----:B------:R-:W-:Y:S01]  /*04e0*/  SHF.L.U32 R10, R7, 0x17, RZ ;  /* 0x00000017070a7819 */ /* 0x000fe200000006ff */
[----:B0-----:R-:W-:Y:S01]  /*04f0*/  FMUL R11, R0, R11 ;  /* 0x0000000b000b7220 */ /* 0x001fe20000400000 */
[----:B------:R-:W-:Y:S01]  /*0500*/  MOV R12, 0x400 ;  /* 0x00000400000c7802 */ /* 0x000fe20000000f00 */
[----:B------:R-:W-:Y:S01]  /*0510*/  FADD R8, R8, R9 ;  /* 0x0000000908087221 */ /* 0x000fe20000000000 */
[----:B------:R-:W-:Y:S01]  /*0520*/  SHF.L.U32 R13, R13, 0x17, RZ ;  /* 0x000000170d0d7819 */ /* 0x000fe200000006ff */
[----:B-1----:R-:W-:Y:S01]  /*0530*/  FMUL R7, R10, R5 ;  /* 0x000000050a077220 */ /* 0x002fe20000400000 */
[----:B------:R-:W-:Y:S01]  /*0540*/  IADD3 R0, PT, PT, R12, 0x4000, RZ ;  /* 0x000040000c007810 */ /* 0x000fe20007ffe0ff */
[----:B------:R-:W-:Y:S01]  /*0550*/  FADD R8, R8, R11 ;  /* 0x0000000b08087221 */ /* 0x000fe20000000000 */
[----:B---3--:R-:W-:-:S02]  /*0560*/  LEA R21, R3, R12, 0x18 ;  /* 0x0000000c03157211 */ /* 0x008fc400078ec0ff */
[----:B------:R-:W-:Y:S01]  /*0570*/  LEA R5, R3, R0, 0x18 ;  /* 0x0000000003057211 */ /* 0x000fe200078ec0ff */
[----:B------:R-:W-:Y:S01]  /*0580*/  FADD R8, R8, R7 ;  /* 0x0000000708087221 */ /* 0x000fe20000000000 */
[----:B--2---:R-:W-:Y:S01]  /*0590*/  FMUL R13, R13, R4 ;  /* 0x000000040d0d7220 */ /* 0x004fe20000400000 */
[C---:B------:R-:W-:Y:S02]  /*05a0*/  LEA R6, R2.reuse, R21, 0x2 ;  /* 0x0000001502067211 */ /* 0x040fe400078e10ff */
[----:B------:R-:W-:Y:S01]  /*05b0*/  LEA R5, R2, R5, 0x2 ;  /* 0x0000000502057211 */ /* 0x000fe200078e10ff */
[----:B------:R-:W-:Y:S02]  /*05c0*/  FADD R8, R8, R13 ;  /* 0x0000000d08087221 */ /* 0x000fe40000000000 */
[----:B------:R-:W-:Y:S04]  /*05d0*/  STS [R6], R17 ;  /* 0x0000001106007388 */ /* 0x000fe80000000800 */
[----:B------:R-:W-:Y:S04]  /*05e0*/  STS [R6+0x800], R18 ;  /* 0x0008001206007388 */ /* 0x000fe80000000800 */
[----:B------:R-:W-:Y:S04]  /*05f0*/  STS [R6+0x1000], R19 ;  /* 0x0010001306007388 */ /* 0x000fe80000000800 */
[----:B------:R-:W-:Y:S04]  /*0600*/  STS [R6+0x1800], R15 ;  /* 0x0018000f06007388 */ /* 0x000fe80000000800 */
[----:B------:R-:W-:Y:S04]  /*0610*/  STS [R6+0x2000], R9 ;  /* 0x0020000906007388 */ /* 0x000fe80000000800 */
        /* <DEDUP_REMOVED lines=15> */
[----:B------:R-:W0:Y:S09]  /*0710*/  SHFL.BFLY PT, R8, R7, 0x1, 0x1f ;  /* 0x0c201f0007087f89 */ /* 0x000e3200000e0000 */
[----:B------:R-:W-:-:S04]  /*0720*/  @!P0 IADD3 R4, PT, PT, R12, 0x4800, RZ ;  /* 0x000048000c048810 */ /* 0x000fc80007ffe0ff */
[----:B------:R-:W-:-:S04]  /*0730*/  @!P0 LEA R5, R3, R4, 0x18 ;  /* 0x0000000403058211 */ /* 0x000fc800078ec0ff */
[----:B------:R-:W-:Y:S02]  /*0740*/  @!P0 LEA.HI R5, R2, R5, RZ, 0x1d ;  /* 0x0000000502058211 */ /* 0x000fe400078fe8ff */
[----:B------:R-:W-:Y:S01]  /*0750*/  ISETP.GT.U32.AND P1, PT, R0, 0xf, PT ;  /* 0x0000000f0000780c */ /* 0x000fe20003f24070 */
[----:B0-----:R-:W-:-:S05]  /*0760*/  FADD R8, R7, R8 ;  /* 0x0000000807087221 */ /* 0x001fca0000000000 */
[----:B------:R-:W-:Y:S07]  /*0770*/  @!P0 STS [R5], R8 ;  /* 0x0000000805008388 */ /* 0x000fee0000000800 */
[----:B------:R-:W-:Y:S01]  /*0780*/  @!P1 IADD3 R12, PT, PT, R12, 0x4800, RZ ;  /* 0x000048000c0c9810 */ /* 0x000fe20007ffe0ff */
[----:B------:R-:W-:-:S03]  /*0790*/  HFMA2 R4, -RZ, RZ, 0, 0 ;  /* 0x00000000ff047431 */ /* 0x000fc600000001ff */
[----:B------:R-:W-:-:S04]  /*07a0*/  @!P1 LEA R3, R3, R12, 0x18 ;  /* 0x0000000c03039211 */ /* 0x000fc800078ec0ff */
[----:B------:R-:W-:Y:S01]  /*07b0*/  @!P1 LEA R3, R0, R3, 0x2 ;  /* 0x0000000300039211 */ /* 0x000fe200078e10ff */
[----:B------:R-:W-:Y:S06]  /*07c0*/  BAR.SYNC.DEFER_BLOCKING 0x0 ;  /* 0x0000000000007b1d */ /* 0x000fec0000010000 */
[----:B------:R-:W0:Y:S04]  /*07d0*/  @!P1 LDS R4, [R3] ;  /* 0x0000000003049984 */ /* 0x000e280000000800 */
[----:B0-----:R-:W0:Y:S02]  /*07e0*/  SHFL.BFLY PT, R7, R4, 0x10, 0x1f ;  /* 0x0e001f0004077f89 */ /* 0x001e2400000e0000 */
[----:B0-----:R-:W-:-:S05]  /*07f0*/  FADD R7, R7, R4 ;  /* 0x0000000407077221 */ /* 0x001fca0000000000 */
[----:B------:R-:W0:Y:S02]  /*0800*/  SHFL.BFLY PT, R0, R7, 0x8, 0x1f ;  /* 0x0d001f0007007f89 */ /* 0x000e2400000e0000 */
[----:B0-----:R-:W-:-:S05]  /*0810*/  FADD R9, R7, R0 ;  /* 0x0000000007097221 */ /* 0x001fca0000000000 */
[----:B------:R-:W0:Y:S02]  /*0820*/  SHFL.BFLY PT, R0, R9, 0x4, 0x1f ;  /* 0x0c801f0009007f89 */ /* 0x000e2400000e0000 */
[----:B0-----:R-:W-:Y:S02]  /*0830*/  FADD R10, R9, R0 ;  /* 0x00000000090a7221 */ /* 0x001fe40000000000 */
[----:B------:R-:W-:Y:S04]  /*0840*/  LDS R0, [R6] ;  /* 0x0000000006007984 */ /* 0x000fe80000000800 */
        /* <DEDUP_REMOVED lines=14> */
[----:B------:R-:W-:Y:S05]  /*0930*/  CALL.REL.NOINC `($__internal_5_$__cuda_sm3x_div_rn_noftz_f32_slowpath) ;  /* 0x0000000400c87944 */ /* 0x000fea0003c00000 */
.L_x_109:
[----:B------:R-:W-:Y:S05]  /*0940*/  BSYNC.RECONVERGENT B0 ;  /* 0x0000000000007941 */ /* 0x000fea0003800200 */
.L_x_108:
        /* <DEDUP_REMOVED lines=15> */
[----:B------:R-:W-:Y:S05]  /*0a40*/  CALL.REL.NOINC `($__internal_5_$__cuda_sm3x_div_rn_noftz_f32_slowpath) ;  /* 0x0000000400847944 */ /* 0x000fea0003c00000 */
[----:B------:R-:W-:-:S07]  /*0a50*/  MOV R9, R7 ;  /* 0x0000000700097202 */ /* 0x000fce0000000f00 */
.L_x_111:
[----:B------:R-:W-:Y:S05]  /*0a60*/  BSYNC.RECONVERGENT B0 ;  /* 0x0000000000007941 */ /* 0x000fea0003800200 */
.L_x_110:
        /* <DEDUP_REMOVED lines=13> */
[----:B------:R-:W-:Y:S05]  /*0b40*/  CALL.REL.NOINC `($__internal_5_$__cuda_sm3x_div_rn_noftz_f32_slowpath) ;  /* 0x0000000400447944 */ /* 0x000fea0003c00000 */
.L_x_113:
[----:B------:R-:W-:Y:S05]  /*0b50*/  BSYNC.RECONVERGENT B0 ;  /* 0x0000000000007941 */ /* 0x000fea0003800200 */
.L_x_112:
        /* <DEDUP_REMOVED lines=14> */
[----:B------:R-:W-:-:S07]  /*0c40*/  MOV R9, R7 ;  /* 0x0000000700097202 */ /* 0x000fce0000000f00 */
.L_x_115:
[----:B------:R-:W-:Y:S05]  /*0c50*/  BSYNC.RECONVERGENT B0 ;  /* 0x0000000000007941 */ /* 0x000fea0003800200 */
.L_x_114:
        /* <DEDUP_REMOVED lines=14> */
.L_x_117:
[----:B------:R-:W-:Y:S05]  /*0d40*/  BSYNC.RECONVERGENT B0 ;  /* 0x0000000000007941 */ /* 0x000fea0003800200 */
.L_x_116:
        /* <DEDUP_REMOVED lines=15> */
.L_x_119:
[----:B------:R-:W-:Y:S05]  /*0e40*/  BSYNC.RECONVERGENT B0 ;  /* 0x0000000000007941 */ /* 0x000fea0003800200 */
.L_x_118:
        /* <DEDUP_REMOVED lines=14> */
.L_x_121:
[----:B------:R-:W-:Y:S05]  /*0f30*/  BSYNC.RECONVERGENT B0 ;  /* 0x0000000000007941 */ /* 0x000fea0003800200 */
.L_x_120:
        /* <DEDUP_REMOVED lines=15> */
.L_x_123:
[----:B------:R-:W-:Y:S05]  /*1030*/  BSYNC.RECONVERGENT B0 ;  /* 0x0000000000007941 */ /* 0x000fea0003800200 */
.L_x_122:
[----:B------:R-:W-:Y:S01]  /*1040*/  STG.E desc[UR4][R4.64+0x3800], R9 ;  /* 0x0038000904007986 */ /* 0x000fe2000c101904 */
[----:B------:R-:W-:Y:S05]  /*1050*/  EXIT ;  /* 0x000000000000794d */ /* 0x000fea0003800000 */
        .weak           $__internal_5_$__cuda_sm3x_div_rn_noftz_f32_slowpath
        .type           $__internal_5_$__cuda_sm3x_div_rn_noftz_f32_slowpath,@function
        .size           $__internal_5_$__cuda_sm3x_div_rn_noftz_f32_slowpath,(.L_x_185 - $__internal_5_$__cuda_sm3x_div_rn_noftz_f32_slowpath)
$__internal_5_$__cuda_sm3x_div_rn_noftz_f32_slowpath:
[----:B------:R-:W-:Y:S01]  /*1060*/  SHF.R.U32.HI R9, RZ, 0x17, R3 ;  /* 0x00000017ff097819 */ /* 0x000fe20000011603 */
[----:B------:R-:W-:Y:S01]  /*1070*/  BSSY.RECONVERGENT B1, `(.L_x_124) ;  /* 0x0000063000017945 */ /* 0x000fe20003800200 */
[----:B------:R-:W-:Y:S02]  /*1080*/  SHF.R.U32.HI R7, RZ, 0x17, R0 ;  /* 0x00000017ff077819 */ /* 0x000fe40000011600 */
[----:B------:R-:W-:Y:S02]  /*1090*/  LOP3.LUT R14, R9, 0xff, RZ, 0xc0, !PT ;  /* 0x000000ff090e7812 */ /* 0x000fe400078ec0ff */
[----:B------:R-:W-:Y:S02]  /*10a0*/  LOP3.LUT R12, R7, 0xff, RZ, 0xc0, !PT ;  /* 0x000000ff070c7812 */ /* 0x000fe400078ec0ff */
[----:B------:R-:W-:Y:S02]  /*10b0*/  IADD3 R11, PT, PT, R14, -0x1, RZ ;  /* 0xffffffff0e0b7810 */ /* 0x000fe40007ffe0ff */
[----:B------:R-:W-:-:S02]  /*10c0*/  IADD3 R10, PT, PT, R12, -0x1, RZ ;  /* 0xffffffff0c0a7810 */ /* 0x000fc40007ffe0ff */
[----:B------:R-:W-:Y:S02]  /*10d0*/  ISETP.GT.U32.AND P0, PT, R11, 0xfd, PT ;  /* 0x000000fd0b00780c */ /* 0x000fe40003f04070 */
[----:B------:R-:W-:Y:S02]  /*10e0*/  MOV R9, R3 ;  /* 0x0000000300097202 */ /* 0x000fe40000000f00 */
        /* <DEDUP_REMOVED lines=24> */
[----:B------:R-:W-:-:S03]  /*1270*/  @!P1 FFMA R9, R3, 1.84467440737095516160e+19, RZ ;  /* 0x5f80000003099823 */ /* 0x000fc600000000ff */
[----:B------:R-:W-:-:S07]  /*1280*/  @!P1 IADD3 R7, PT, PT, R7, 0x40, RZ ;  /* 0x0000004007079810 */ /* 0x000fce0007ffe0ff */
.L_x_125:
[----:B------:R-:W-:Y:S01]  /*1290*/  LEA R10, R14, 0xc0800000, 0x17 ;  /* 0xc08000000e0a7811 */ /* 0x000fe200078eb8ff */
[----:B------:R-:W-:Y:S03]  /*12a0*/  BSSY.RECONVERGENT B2, `(.L_x_130) ;  /* 0x0000036000027945 */ /* 0x000fe60003800200 */
[----:B------:R-:W-:Y:S02]  /*12b0*/  IADD3 R10, PT, PT, -R10, R9, RZ ;  /* 0x000000090a0a7210 */ /* 0x000fe40007ffe1ff */
[----:B------:R-:W-:Y:S02]  /*12c0*/  IADD3 R9, PT, PT, R12, -0x7f, RZ ;  /* 0xffffff810c097810 */ /* 0x000fe40007ffe0ff */
[----:B------:R0:W1:Y:S01]  /*12d0*/  MUFU.RCP R11, R10 ;  /* 0x0000000a000b7308 */ /* 0x0000620000001000 */
[----:B------:R-:W-:Y:S02]  /*12e0*/  FADD.FTZ R13, -R10, -RZ ;  /* 0x800000ff0a0d7221 */ /* 0x000fe40000010100 */
        /* <DEDUP_REMOVED lines=29> */
[----:B------:R-:W-:Y:S02]  /*14c0*/  IADD3 R12, PT, PT, R13, 0x20, RZ ;  /* 0x000000200d0c7810 */ /* 0x000fe40007ffe0ff */
[----:B------:R-:W-:-:S02]  /*14d0*/  LOP3.LUT R9, R9, 0x800000, RZ, 0xfc, !PT ;  /* 0x0080000009097812 */ /* 0x000fc400078efcff */
[----:B------:R-:W-:Y:S02]  /*14e0*/  IADD3 R11, PT, PT, -R13, RZ, RZ ;  /* 0x000000ff0d0b7210 */ /* 0x000fe40007ffe1ff */
[----:B------:R-:W-:Y:S02]  /*14f0*/  SHF.L.U32 R12, R9, R12, RZ ;  /* 0x0000000c090c7219 */ /* 0x000fe400000006ff */
[----:B------:R-:W-:Y:S02]  /*1500*/  FSETP.NEU.FTZ.AND P0, PT, R7, R10, PT ;  /* 0x0000000a0700720b */ /* 0x000fe40003f1d000 */
[----:B------:R-:W-:Y:S02]  /*1510*/  SEL R10, R11, RZ, P2 ;  /* 0x000000ff0b0a7207 */ /* 0x000fe40001000000 */
[----:B------:R-:W-:Y:S02]  /*1520*/  ISETP.NE.AND P1, PT, R12, RZ, P1 ;  /* 0x000000ff0c00720c */ /* 0x000fe40000f25270 */
[----:B------:R-:W-:-:S02]  /*1530*/  SHF.R.U32.HI R10, RZ, R10, R9 ;  /* 0x0000000aff0a7219 */ /* 0x000fc40000011609 */
[----:B------:R-:W-:Y:S02]  /*1540*/  PLOP3.LUT P0, PT, P0, P1, PT, 0xf8, 0x8f ;  /* 0x00000000008f781c */ /* 0x000fe40000703f70 */
[----:B------:R-:W-:Y:S02]  /*1550*/  SHF.R.U32.HI R12, RZ, 0x1, R10 ;  /* 0x00000001ff0c7819 */ /* 0x000fe4000001160a */
[----:B------:R-:W-:-:S04]  /*1560*/  SEL R7, RZ, 0x1, !P0 ;  /* 0x00000001ff077807 */ /* 0x000fc80004000000 */
[----:B------:R-:W-:-:S04]  /*1570*/  LOP3.LUT R7, R7, 0x1, R12, 0xf8, !PT ;  /* 0x0000000107077812 */ /* 0x000fc800078ef80c */
[----:B------:R-:W-:-:S04]  /*1580*/  LOP3.LUT R7, R7, R10, RZ, 0xc0, !PT ;  /* 0x0000000a07077212 */ /* 0x000fc800078ec0ff */
[----:B------:R-:W-:-:S04]  /*1590*/  IADD3 R7, PT, PT, R12, R7, RZ ;  /* 0x000000070c077210 */ /* 0x000fc80007ffe0ff */
[----:B------:R-:W-:Y:S01]  /*15a0*/  LOP3.LUT R0, R7, R0, RZ, 0xfc, !PT ;  /* 0x0000000007007212 */ /* 0x000fe200078efcff */
[----:B------:R-:W-:Y:S06]  /*15b0*/  BRA `(.L_x_133) ;  /* 0x0000000000107947 */ /* 0x000fec0003800000 */
.L_x_132:
[----:B------:R-:W-:-:S04]  /*15c0*/  LOP3.LUT R0, R0, 0x80000000, RZ, 0xc0, !PT ;  /* 0x8000000000007812 */ /* 0x000fc800078ec0ff */
[----:B------:R-:W-:Y:S01]  /*15d0*/  LOP3.LUT R0, R0, 0x7f800000, RZ, 0xfc, !PT ;  /* 0x7f80000000007812 */ /* 0x000fe200078efcff */
[----:B------:R-:W-:Y:S06]  /*15e0*/  BRA `(.L_x_133) ;  /* 0x0000000000047947 */ /* 0x000fec0003800000 */
.L_x_131:
[----:B------:R-:W-:-:S07]  /*15f0*/  LEA R0, R10, R0, 0x17 ;  /* 0x000000000a007211 */ /* 0x000fce00078eb8ff */
.L_x_133:
[----:B------:R-:W-:Y:S05]  /*1600*/  BSYNC.RECONVERGENT B2 ;  /* 0x0000000000027941 */ /* 0x000fea0003800200 */
.L_x_130:
[----:B------:R-:W-:Y:S05]  /*1610*/  BRA `(.L_x_134) ;  /* 0x0000000000207947 */ /* 0x000fea0003800000 */
.L_x_129:
[----:B------:R-:W-:-:S04]  /*1620*/  LOP3.LUT R0, R9, 0x80000000, R0, 0x48, !PT ;  /* 0x8000000009007812 */ /* 0x000fc800078e4800 */
[----:B------:R-:W-:Y:S01]  /*1630*/  LOP3.LUT R0, R0, 0x7f800000, RZ, 0xfc, !PT ;  /* 0x7f80000000007812 */ /* 0x000fe200078efcff */
[----:B------:R-:W-:Y:S06]  /*1640*/  BRA `(.L_x_134) ;  /* 0x0000000000147947 */ /* 0x000fec0003800000 */
.L_x_128:
[----:B------:R-:W-:Y:S01]  /*1650*/  LOP3.LUT R0, R9, 0x80000000, R0, 0x48, !PT ;  /* 0x8000000009007812 */ /* 0x000fe200078e4800 */
[----:B------:R-:W-:Y:S06]  /*1660*/  BRA `(.L_x_134) ;  /* 0x00000000000c7947 */ /* 0x000fec0003800000 */
.L_x_127:
[----:B------:R-:W0:Y:S01]  /*1670*/  MUFU.RSQ R0, -QNAN ;  /* 0xffc0000000007908 */ /* 0x000e220000001400 */
[----:B------:R-:W-:Y:S05]  /*1680*/  BRA `(.L_x_134) ;  /* 0x0000000000047947 */ /* 0x000fea0003800000 */
.L_x_126:
[----:B------:R-:W-:-:S07]  /*1690*/  FADD.FTZ R0, R0, R3 ;  /* 0x0000000300007221 */ /* 0x000fce0000010000 */
.L_x_134:
[----:B------:R-:W-:Y:S05]  /*16a0*/  BSYNC.RECONVERGENT B1 ;  /* 0x0000000000017941 */ /* 0x000fea0003800200 */
.L_x_124:
[----:B------:R-:W-:Y:S01]  /*16b0*/  HFMA2 R9, -RZ, RZ, 0, 0 ;  /* 0x00000000ff097431 */ /* 0x000fe200000001ff */
[----:B0-----:R-:W-:-:S03]  /*16c0*/  MOV R7, R0 ;  /* 0x0000000000077202 */ /* 0x001fc60000000f00 */
[----:B------:R-:W-:Y:S05]  /*16d0*/  RET.REL.NODEC R8 `(_Z17softmax_kernel_v1ILi512ELi4096EEvPfS0_S0_i) ;  /* 0xffffffe808487950 */ /* 0x000fea0003c3ffff */
.L_x_135:
        /* <DEDUP_REMOVED lines=10> */
.L_x_185:


//--------------------- .text._Z17softmax_kernel_v1ILi256ELi4096EEvPfS0_S0_i --------------------------
	.section	.text._Z17softmax_kernel_v1ILi256ELi4096EEvPfS0_S0_i,"ax",@progbits
	.align	128
        .global         _Z17softmax_kernel_v1ILi256ELi4096EEvPfS0_S0_i
        .type           _Z17softmax_kernel_v1ILi256ELi4096EEvPfS0_S0_i,@function
        .size           _Z17softmax_kernel_v1ILi256ELi4096EEvPfS0_S0_i,(.L_x_186 - _Z17softmax_kernel_v1ILi256ELi4096EEvPfS0_S0_i)
        .other          _Z17softmax_kernel_v1ILi256ELi4096EEvPfS0_S0_i,@"STO_CUDA_ENTRY STV_DEFAULT"
_Z17softmax_kernel_v1ILi256ELi4096EEvPfS0_S0_i:
.text._Z17softmax_kernel_v1ILi256ELi4096EEvPfS0_S0_i:
        /* <DEDUP_REMOVED lines=20> */
[----:B------:R4:W5:Y:S01]  /*0140*/  LDG.E R15, desc[UR4][R16.64+0x3c00] ;  /* 0x003c0004100f7981 */ /* 0x000962000c1e1900 */
[----:B------:R-:W-:Y:S01]  /*0150*/  HFMA2 R12, -RZ, RZ, 0.96630859375, -0.0022525787353515625 ;  /* 0x3bbb989dff0c7431 */ /* 0x000fe200000001ff */
[----:B------:R-:W-:Y:S01]  /*0160*/  MOV R13, 0x437c0000 ;  /* 0x437c0000000d7802 */ /* 0x000fe20000000f00 */
[----:B------:R-:W-:Y:S01]  /*0170*/  BSSY.RECONVERGENT B2, `(.L_x_136) ;  /* 0x00000d5000027945 */ /* 0x000fe20003800200 */
[----:B------:R-:W0:Y:S02]  /*0180*/  S2R R11, SR_CgaCtaId ;  /* 0x00000000000b7919 */ /* 0x000e240000008800 */
        /* <DEDUP_REMOVED lines=8> */
[----:B------:R-:W-:Y:S01]  /*0210*/  FFMA.RM R16, R16, R13, 12582913 ;  /* 0x4b40000110107423 */ /* 0x000fe2000000400d */
[----:B------:R-:W-:Y:S01]  /*0220*/  SHF.L.U32 R2, R2, 0x17, RZ ;  /* 0x0000001702027819 */ /* 0x000fe200000006ff */
[----:B------:R-:W-:Y:S01]  /*0230*/  FFMA R20, R18, 1.925963033500011079e-08, R20 ;  /* 0x32a5706012147823 */ /* 0x000fe20000000014 */
[----:B------:R-:W-:Y:S01]  /*0240*/  FFMA R17, R10, 1.4426950216293334961, -R22 ;  /* 0x3fb8aa3b0a117823 */ /* 0x000fe20000000816 */
[----:B------:R-:W-:Y:S01]  /*0250*/  SHF.L.U32 R18, R14, 0x17, RZ ;  /* 0x000000170e127819 */ /* 0x000fe200000006ff */
[----:B-----5:R-:W-:-:S02]  /*0260*/  FFMA.SAT R28, R25, R12, 0.5 ;  /* 0x3f000000191c7423 */ /* 0x020fc4000000200c */
[----:B------:R-:W-:Y:S01]  /*0270*/  FFMA R17, R10, 1.925963033500011079e-08, R17 ;  /* 0x32a570600a117823 */ /* 0x000fe20000000011 */
[----:B------:R-:W1:Y:S01]  /*0280*/  MUFU.EX2 R20, R20 ;  /* 0x0000001400147308 */ /* 0x000e620000000800 */
[----:B------:R-:W-:-:S04]  /*0290*/  FADD R10, R16, -12583039 ;  /* 0xcb40007f100a7421 */ /* 0x000fc80000000000 */
[C---:B------:R-:W-:Y:S01]  /*02a0*/  FFMA R14, R29.reuse, 1.4426950216293334961, -R10 ;  /* 0x3fb8aa3b1d0e7823 */ /* 0x040fe2000000080a */
[----:B------:R-:W-:Y:S02]  /*02b0*/  MOV R10, 0x400 ;  /* 0x00000400000a7802 */ /* 0x000fe40000000f00 */
[----:B------:R-:W2:Y:S01]  /*02c0*/  MUFU.EX2 R17, R17 ;  /* 0x0000001100117308 */ /* 0x000ea20000000800 */
[----:B-1----:R-:W-:Y:S01]  /*02d0*/  FMUL R18, R18, R20 ;  /* 0x0000001412127220 */ /* 0x002fe20000400000 */
[----:B------:R-:W-:Y:S01]  /*02e0*/  FFMA R20, R29, 1.925963033500011079e-08, R14 ;  /* 0x32a570601d147823 */ /* 0x000fe2000000000e */
[----:B------:R-:W-:Y:S01]  /*02f0*/  FFMA.SAT R14, R27, R12, 0.5 ;  /* 0x3f0000001b0e7423 */ /* 0x000fe2000000200c */
[----:B0-----:R-:W-:-:S03]  /*0300*/  LEA R29, R11, R10, 0x18 ;  /* 0x0000000a0b1d7211 */ /* 0x001fc600078ec0ff */
[----:B------:R-:W-:Y:S01]  /*0310*/  FFMA.RM R14, R14, R13, 12582913 ;  /* 0x4b4000010e0e7423 */ /* 0x000fe2000000400d */
[----:B------:R-:W0:Y:S01]  /*0320*/  MUFU.EX2 R20, R20 ;  /* 0x0000001400147308 */ /* 0x000e220000000800 */
[----:B--2---:R-:W-:Y:S01]  /*0330*/  FMUL R26, R2, R17 ;  /* 0x00000011021a7220 */ /* 0x004fe20000400000 */
[----:B------:R-:W-:Y:S01]  /*0340*/  LEA R2, R4, R29, 0x2 ;  /* 0x0000001d04027211 */ /* 0x000fe200078e10ff */
[----:B------:R-:W-:Y:S01]  /*0350*/  FADD R22, R14, -12583039 ;  /* 0xcb40007f0e167421 */ /* 0x000fe20000000000 */
[----:B------:R-:W-:Y:S01]  /*0360*/  SHF.L.U32 R29, R16, 0x17, RZ ;  /* 0x00000017101d7819 */ /* 0x000fe200000006ff */
[----:B------:R-:W-:Y:S01]  /*0370*/  FFMA.RM R16, R28, R13, 12582913 ;  /* 0x4b4000011c107423 */ /* 0x000fe2000000400d */
[----:B------:R-:W-:Y:S01]  /*0380*/  FADD R17, R18, R26 ;  /* 0x0000001a12117221 */ /* 0x000fe20000000000 */
[C---:B------:R-:W-:Y:S01]  /*0390*/  FFMA R24, R27.reuse, 1.4426950216293334961, -R22 ;  /* 0x3fb8aa3b1b187823 */ /* 0x040fe20000000816 */
[----:B------:R1:W-:Y:S03]  /*03a0*/  STS [R2], R18 ;  /* 0x0000001202007388 */ /* 0x0003e60000000800 */
[----:B------:R-:W-:Y:S01]  /*03b0*/  FFMA R24, R27, 1.925963033500011079e-08, R24 ;  /* 0x32a570601b187823 */ /* 0x000fe20000000018 */
[----:B------:R2:W-:Y:S01]  /*03c0*/  STS [R2+0x400], R26 ;  /* 0x0004001a02007388 */ /* 0x0005e20000000800 */
[----:B0-----:R-:W-:Y:S01]  /*03d0*/  FMUL R22, R29, R20 ;  /* 0x000000141d167220 */ /* 0x001fe20000400000 */
[----:B------:R-:W-:Y:S01]  /*03e0*/  FADD R20, R16, -12583039 ;  /* 0xcb40007f10147421 */ /* 0x000fe20000000000 */
[----:B-1----:R-:W-:-:S02]  /*03f0*/  FFMA.SAT R18, R21, R12, 0.5 ;  /* 0x3f00000015127423 */ /* 0x002fc4000000200c */
[----:B------:R-:W0:Y:S01]  /*0400*/  MUFU.EX2 R24, R24 ;  /* 0x0000001800187308 */ /* 0x000e220000000800 */
[----:B------:R-:W-:Y:S01]  /*0410*/  SHF.L.U32 R16, R16, 0x17, RZ ;  /* 0x0000001710107819 */ /* 0x000fe200000006ff */
[C---:B------:R-:W-:Y:S01]  /*0420*/  FFMA R20, R25.reuse, 1.4426950216293334961, -R20 ;  /* 0x3fb8aa3b19147823 */ /* 0x040fe20000000814 */
[----:B------:R-:W-:Y:S01]  /*0430*/  FFMA.RM R18, R18, R13, 12582913 ;  /* 0x4b40000112127423 */ /* 0x000fe2000000400d */
[----:B------:R1:W-:Y:S02]  /*0440*/  STS [R2+0x800], R22 ;  /* 0x0008001602007388 */ /* 0x0003e40000000800 */
[----:B--2---:R-:W-:Y:S01]  /*0450*/  FFMA R26, R25, 1.925963033500011079e-08, R20 ;  /* 0x32a57060191a7823 */ /* 0x004fe20000000014 */
[C---:B------:R-:W-:Y:S01]  /*0460*/  FADD R20, R18.reuse, -12583039 ;  /* 0xcb40007f12147421 */ /* 0x040fe20000000000 */
[----:B------:R-:W-:Y:S01]  /*0470*/  FADD R25, R17, R22 ;  /* 0x0000001611197221 */ /* 0x000fe20000000000 */
[----:B------:R-:W-:Y:S02]  /*0480*/  SHF.L.U32 R18, R18, 0x17, RZ ;  /* 0x0000001712127819 */ /* 0x000fe400000006ff */
[----:B------:R-:W-:-:S04]  /*0490*/  FFMA R20, R21, 1.4426950216293334961, -R20 ;  /* 0x3fb8aa3b15147823 */ /* 0x000fc80000000814 */
[----:B------:R-:W-:Y:S01]  /*04a0*/  FFMA R28, R21, 1.925963033500011079e-08, R20 ;  /* 0x32a57060151c7823 */ /* 0x000fe20000000014 */
[----:B------:R-:W-:Y:S01]  /*04b0*/  FFMA.SAT R20, R23, R12, 0.5 ;  /* 0x3f00000017147423 */ /* 0x000fe2000000200c */
[----:B------:R2:W3:Y:S03]  /*04c0*/  MUFU.EX2 R21, R26 ;  /* 0x0000001a00157308 */ /* 0x0004e60000000800 */
[----:B------:R-:W-:-:S04]  /*04d0*/  FFMA.RM R20, R20, R13, 12582913 ;  /* 0x4b40000114147423 */ /* 0x000fc8000000400d */
[C---:B------:R-:W-:Y:S01]  /*04e0*/  FADD R27, R20.reuse, -12583039 ;  /* 0xcb40007f141b7421 */ /* 0x040fe20000000000 */
[----:B------:R-:W4:Y:S01]  /*04f0*/  MUFU.EX2 R17, R28 ;  /* 0x0000001c00117308 */ /* 0x000f220000000800 */
[----:B------:R-:W-:Y:S01]  /*0500*/  SHF.L.U32 R20, R20, 0x17, RZ ;  /* 0x0000001714147819 */ /* 0x000fe200000006ff */
[-C--:B--2---:R-:W-:Y:S01]  /*0510*/  FFMA.SAT R26, R0, R12.reuse, 0.5 ;  /* 0x3f000000001a7423 */ /* 0x084fe2000000200c */
[----:B------:R-:W-:Y:S01]  /*0520*/  FFMA R29, R23, 1.4426950216293334961, -R27 ;  /* 0x3fb8aa3b171d7823 */ /* 0x000fe2000000081b */
[----:B------:R-:W-:Y:S01]  /*0530*/  SHF.L.U32 R27, R14, 0x17, RZ ;  /* 0x000000170e1b7819 */ /* 0x000fe200000006ff */
[----:B------:R-:W-:Y:S02]  /*0540*/  FFMA.SAT R14, R19, R12, 0.5 ;  /* 0x3f000000130e7423 */ /* 0x000fe4000000200c */
[----:B------:R-:W-:Y:S02]  /*0550*/  FFMA R23, R23, 1.925963033500011079e-08, R29 ;  /* 0x32a5706017177823 */ /* 0x000fe4000000001d */
[----:B------:R-:W-:Y:S01]  /*0560*/  FFMA.RM R14, R14, R13, 12582913 ;  /* 0x4b4000010e0e7423 */ /* 0x000fe2000000400d */
[----:B0-----:R-:W-:Y:S01]  /*0570*/  FMUL R24, R27, R24 ;  /* 0x000000181b187220 */ /* 0x001fe20000400000 */
[----:B---3--:R-:W-:Y:S01]  /*0580*/  FMUL R21, R16, R21 ;  /* 0x0000001510157220 */ /* 0x008fe20000400000 */
[-C--:B------:R-:W-:Y:S01]  /*0590*/  FFMA.SAT R16, R5, R12.reuse, 0.5 ;  /* 0x3f00000005107423 */ /* 0x080fe2000000200c */
[----:B------:R-:W0:Y:S01]  /*05a0*/  MUFU.EX2 R23, R23 ;  /* 0x0000001700177308 */ /* 0x000e220000000800 */
[----:B------:R-:W-:Y:S01]  /*05b0*/  FADD R25, R25, R24 ;  /* 0x0000001819197221 */ /* 0x000fe20000000000 */
[----:B------:R2:W-:Y:S01]  /*05c0*/  STS [R2+0xc00], R24 ;  /* 0x000c001802007388 */ /* 0x0005e20000000800 */
[----:B------:R-:W-:Y:S01]  /*05d0*/  FFMA.RM R16, R16, R13, 12582913 ;  /* 0x4b40000110107423 */ /* 0x000fe2000000400d */
[----:B----4-:R-:W-:Y:S01]  /*05e0*/  FMUL R27, R18, R17 ;  /* 0x00000011121b7220 */ /* 0x010fe20000400000 */
[----:B------:R-:W-:Y:S01]  /*05f0*/  FADD R18, R14, -12583039 ;  /* 0xcb40007f0e127421 */ /* 0x000fe20000000000 */
[----:B------:R3:W-:Y:S01]  /*0600*/  STS [R2+0x1000], R21 ;  /* 0x0010001502007388 */ /* 0x0007e20000000800 */
[----:B-1----:R-:W-:Y:S01]  /*0610*/  FADD R22, R25, R21 ;  /* 0x0000001519167221 */ /* 0x002fe20000000000 */
[-C--:B------:R-:W-:Y:S01]  /*0620*/  FFMA.SAT R28, R15, R12.reuse, 0.5 ;  /* 0x3f0000000f1c7423 */ /* 0x080fe2000000200c */
[----:B------:R-:W-:Y:S01]  /*0630*/  FFMA R18, R19, 1.4426950216293334961, -R18 ;  /* 0x3fb8aa3b13127823 */ /* 0x000fe20000000812 */
[----:B------:R1:W-:Y:S01]  /*0640*/  STS [R2+0x1400], R27 ;  /* 0x0014001b02007388 */ /* 0x0003e20000000800 */
[----:B------:R-:W-:Y:S01]  /*0650*/  FADD R22, R22, R27 ;  /* 0x0000001b16167221 */ /* 0x000fe20000000000 */
[-C--:B--2---:R-:W-:Y:S01]  /*0660*/  FFMA.SAT R24, R9, R12.reuse, 0.5 ;  /* 0x3f00000009187423 */ /* 0x084fe2000000200c */
[----:B------:R-:W-:Y:S01]  /*0670*/  FFMA R19, R19, 1.925963033500011079e-08, R18 ;  /* 0x32a5706013137823 */ /* 0x000fe20000000012 */
[----:B------:R-:W-:-:S02]  /*0680*/  FFMA.SAT R18, R8, R12, 0.5 ;  /* 0x3f00000008127423 */ /* 0x000fc4000000200c */
[----:B------:R-:W-:Y:S01]  /*0690*/  FFMA.RM R17, R24, R13, 12582913 ;  /* 0x4b40000118117423 */ /* 0x000fe2000000400d */
[----:B0-----:R-:W-:Y:S01]  /*06a0*/  FMUL R23, R20, R23 ;  /* 0x0000001714177220 */ /* 0x001fe20000400000 */
[----:B------:R-:W-:Y:S01]  /*06b0*/  FADD R20, R16, -12583039 ;  /* 0xcb40007f10147421 */ /* 0x000fe20000000000 */
[-C--:B------:R-:W-:Y:S01]  /*06c0*/  FFMA.RM R18, R18, R13.reuse, 12582913 ;  /* 0x4b40000112127423 */ /* 0x080fe2000000400d */
[----:B------:R-:W-:Y:S01]  /*06d0*/  FADD R24, R17, -12583039 ;  /* 0xcb40007f11187421 */ /* 0x000fe20000000000 */
[----:B------:R-:W-:Y:S01]  /*06e0*/  MUFU.EX2 R19, R19 ;  /* 0x0000001300137308 */ /* 0x000fe20000000800 */
[----:B------:R-:W-:Y:S01]  /*06f0*/  FFMA R20, R5, 1.4426950216293334961, -R20 ;  /* 0x3fb8aa3b05147823 */ /* 0x000fe20000000814 */
[----:B------:R-:W-:Y:S01]  /*0700*/  FADD R25, R18, -12583039 ;  /* 0xcb40007f12197421 */ /* 0x000fe20000000000 */
[----:B------:R-:W-:Y:S01]  /*0710*/  FFMA R24, R9, 1.4426950216293334961, -R24 ;  /* 0x3fb8aa3b09187823 */ /* 0x000fe20000000818 */
[----:B------:R0:W-:Y:S01]  /*0720*/  STS [R2+0x1800], R23 ;  /* 0x0018001702007388 */ /* 0x0001e20000000800 */
[----:B---3--:R-:W-:Y:S01]  /*0730*/  FFMA R21, R5, 1.925963033500011079e-08, R20 ;  /* 0x32a5706005157823 */ /* 0x008fe20000000014 */
[-C--:B------:R-:W-:Y:S01]  /*0740*/  FFMA.RM R20, R26, R13.reuse, 12582913 ;  /* 0x4b4000011a147423 */ /* 0x080fe2000000400d */
[----:B------:R-:W-:Y:S01]  /*0750*/  FFMA R25, R8, 1.4426950216293334961, -R25 ;  /* 0x3fb8aa3b08197823 */ /* 0x000fe20000000819 */
[----:B------:R-:W-:Y:S01]  /*0760*/  FFMA R9, R9, 1.925963033500011079e-08, R24 ;  /* 0x32a5706009097823 */ /* 0x000fe20000000018 */
[-C--:B------:R-:W-:Y:S01]  /*0770*/  FFMA.SAT R24, R3, R12.reuse, 0.5 ;  /* 0x3f00000003187423 */ /* 0x080fe2000000200c */
[----:B-1----:R-:W-:Y:S01]  /*0780*/  FADD R27, R20, -12583039 ;  /* 0xcb40007f141b7421 */ /* 0x002fe20000000000 */
[----:B------:R-:W-:Y:S01]  /*0790*/  FADD R5, R22, R23 ;  /* 0x0000001716057221 */ /* 0x000fe20000000000 */
[----:B------:R-:W-:Y:S01]  /*07a0*/  FFMA R22, R8, 1.925963033500011079e-08, R25 ;  /* 0x32a5706008167823 */ /* 0x000fe20000000019 */
[-C--:B------:R-:W-:Y:S01]  /*07b0*/  FFMA.RM R8, R24, R13.reuse, 12582913 ;  /* 0x4b40000118087423 */ /* 0x080fe2000000400d */
[----:B------:R-:W-:Y:S01]  /*07c0*/  FFMA R27, R0, 1.4426950216293334961, -R27 ;  /* 0x3fb8aa3b001b7823 */ /* 0x000fe2000000081b */
[----:B------:R-:W-:Y:S01]  /*07d0*/  FFMA.SAT R26, R7, R12, 0.5 ;  /* 0x3f000000071a7423 */ /* 0x000fe2000000200c */
[----:B------:R-:W1:Y:S01]  /*07e0*/  MUFU.EX2 R21, R21 ;  /* 0x0000001500157308 */ /* 0x000e620000000800 */
[----:B------:R-:W-:Y:S01]  /*07f0*/  FADD R24, R8, -12583039 ;  /* 0xcb40007f08187421 */ /* 0x000fe20000000000 */
[----:B0-----:R-:W-:Y:S01]  /*0800*/  FFMA R23, R0, 1.925963033500011079e-08, R27 ;  /* 0x32a5706000177823 */ /* 0x001fe2000000001b */
[----:B------:R-:W-:Y:S01]  /*0810*/  FFMA.RM R0, R26, R13, 12582913 ;  /* 0x4b4000011a007423 */ /* 0x000fe2000000400d */
[----:B------:R-:W-:Y:S01]  /*0820*/  SHF.L.U32 R16, R16, 0x17, RZ ;  /* 0x0000001710107819 */ /* 0x000fe200000006ff */
[C---:B------:R-:W-:Y:S01]  /*0830*/  FFMA R24, R3.reuse, 1.4426950216293334961, -R24 ;  /* 0x3fb8aa3b03187823 */ /* 0x040fe20000000818 */
[----:B------:R-:W-:Y:S01]  /*0840*/  SHF.L.U32 R20, R20, 0x17, RZ ;  /* 0x0000001714147819 */ /* 0x000fe200000006ff */
[----:B------:R-:W-:Y:S01]  /*0850*/  FADD R26, R0, -12583039 ;  /* 0xcb40007f001a7421 */ /* 0x000fe20000000000 */
[----:B------:R-:W0:Y:S01]  /*0860*/  MUFU.EX2 R9, R9 ;  /* 0x0000000900097308 */ /* 0x000e220000000800 */
[----:B------:R-:W-:-:S02]  /*0870*/  FFMA R25, R3, 1.925963033500011079e-08, R24 ;  /* 0x32a5706003197823 */ /* 0x000fc40000000018 */
[----:B------:R-:W-:Y:S01]  /*0880*/  FFMA R24, R7, 1.4426950216293334961, -R26 ;  /* 0x3fb8aa3b07187823 */ /* 0x000fe2000000081a */
[----:B------:R-:W-:-:S03]  /*0890*/  FFMA.SAT R26, R6, R12, 0.5 ;  /* 0x3f000000061a7423 */ /* 0x000fc6000000200c */
[----:B------:R-:W-:Y:S01]  /*08a0*/  FFMA R24, R7, 1.925963033500011079e-08, R24 ;  /* 0x32a5706007187823 */ /* 0x000fe20000000018 */
[-C--:B------:R-:W-:Y:S01]  /*08b0*/  FFMA.RM R7, R26, R13.reuse, 12582913 ;  /* 0x4b4000011a077423 */ /* 0x080fe2000000400d */
[----:B------:R-:W2:Y:S01]  /*08c0*/  MUFU.EX2 R22, R22 ;  /* 0x0000001600167308 */ /* 0x000ea20000000800 */
[----:B------:R-:W-:Y:S01]  /*08d0*/  SHF.L.U32 R26, R14, 0x17, RZ ;  /* 0x000000170e1a7819 */ /* 0x000fe200000006ff */
[----:B------:R-:W-:Y:S01]  /*08e0*/  FFMA.RM R13, R28, R13, 12582913 ;  /* 0x4b4000011c0d7423 */ /* 0x000fe2000000400d */
[----:B------:R-:W-:Y:S01]  /*08f0*/  FADD R27, R7, -12583039 ;  /* 0xcb40007f071b7421 */ /* 0x000fe20000000000 */
[----:B-1----:R-:W-:Y:S01]  /*0900*/  FMUL R21, R16, R21 ;  /* 0x0000001510157220 */ /* 0x002fe20000400000 */
[----:B------:R-:W-:Y:S01]  /*0910*/  SHF.L.U32 R16, R17, 0x17, RZ ;  /* 0x0000001711107819 */ /* 0x000fe200000006ff */
[----:B------:R-:W-:Y:S01]  /*0920*/  FMUL R19, R26, R19 ;  /* 0x000000131a137220 */ /* 0x000fe20000400000 */
[----:B------:R-:W-:Y:S01]  /*0930*/  FFMA R27, R6, 1.4426950216293334961, -R27 ;  /* 0x3fb8aa3b061b7823 */ /* 0x000fe2000000081b */
[----:B------:R1:W3:Y:S01]  /*0940*/  MUFU.EX2 R3, R23 ;  /* 0x0000001700037308 */ /* 0x0002e20000000800 */
[----:B------:R-:W-:Y:S01]  /*0950*/  FADD R26, R13, -12583039 ;  /* 0xcb40007f0d1a7421 */ /* 0x000fe20000000000 */
[----:B------:R-:W-:Y:S01]  /*0960*/  SHF.L.U32 R17, R18, 0x17, RZ ;  /* 0x0000001712117819 */ /* 0x000fe200000006ff */
[----:B------:R-:W-:Y:S01]  /*0970*/  FFMA R27, R6, 1.925963033500011079e-08, R27 ;  /* 0x32a57060061b7823 */ /* 0x000fe2000000001b */
[----:B------:R-:W-:Y:S01]  /*0980*/  FADD R6, R5, R19 ;  /* 0x0000001305067221 */ /* 0x000fe20000000000 */
[----:B------:R-:W-:Y:S01]  /*0990*/  FFMA R26, R15, 1.4426950216293334961, -R26 ;  /* 0x3fb8aa3b0f1a7823 */ /* 0x000fe2000000081a */
[----:B0-----:R-:W-:Y:S01]  /*09a0*/  FMUL R9, R16, R9 ;  /* 0x0000000910097220 */ /* 0x001fe20000400000 */
[----:B------:R-:W-:Y:S01]  /*09b0*/  SHF.L.U32 R13, R13, 0x17, RZ ;  /* 0x000000170d0d7819 */ /* 0x000fe200000006ff */
[----:B------:R-:W0:Y:S01]  /*09c0*/  MUFU.EX2 R12, R25 ;  /* 0x00000019000c7308 */ /* 0x000e220000000800 */
[----:B------:R-:W-:Y:S01]  /*09d0*/  FADD R6, R6, R21 ;  /* 0x0000001506067221 */ /* 0x000fe20000000000 */
[----:B------:R-:W-:Y:S01]  /*09e0*/  FFMA R26, R15, 1.925963033500011079e-08, R26 ;  /* 0x32a570600f1a7823 */ /* 0x000fe2000000001a */
[----:B--2---:R-:W-:Y:S01]  /*09f0*/  FMUL R15, R17, R22 ;  /* 0x00000016110f7220 */ /* 0x004fe20000400000 */
[----:B------:R-:W-:Y:S01]  /*0a00*/  SHF.L.U32 R17, R8, 0x17, RZ ;  /* 0x0000001708117819 */ /* 0x000fe200000006ff */
[----:B------:R-:W-:Y:S01]  /*0a10*/  FADD R16, R6, R9 ;  /* 0x0000000906107221 */ /* 0x000fe20000000000 */
[----:B-1----:R-:W-:Y:S01]  /*0a20*/  SHF.L.U32 R23, R0, 0x17, RZ ;  /* 0x0000001700177819 */ /* 0x002fe200000006ff */
[----:B------:R-:W-:Y:S01]  /*0a30*/  STS [R2+0x1c00], R19 ;  /* 0x001c001302007388 */ /* 0x000fe20000000800 */
[----:B------:R-:W1:Y:S01]  /*0a40*/  MUFU.EX2 R14, R24 ;  /* 0x00000018000e7308 */ /* 0x000e620000000800 */
[----:B---3--:R-:W-:Y:S01]  /*0a50*/  FMUL R3, R20, R3 ;  /* 0x0000000314037220 */ /* 0x008fe20000400000 */
[----:B------:R-:W-:Y:S01]  /*0a60*/  FADD R16, R16, R15 ;  /* 0x0000000f10107221 */ /* 0x000fe20000000000 */
[----:B------:R-:W-:Y:S01]  /*0a70*/  SHF.L.U32 R0, R7, 0x17, RZ ;  /* 0x0000001707007819 */ /* 0x000fe200000006ff */
[----:B------:R-:W-:Y:S02]  /*0a80*/  STS [R2+0x2000], R21 ;  /* 0x0020001502007388 */ /* 0x000fe40000000800 */
[----:B------:R-:W-:-:S02]  /*0a90*/  FADD R16, R16, R3 ;  /* 0x0000000310107221 */ /* 0x000fc40000000000 */
[----:B------:R-:W2:Y:S01]  /*0aa0*/  MUFU.EX2 R5, R27 ;  /* 0x0000001b00057308 */ /* 0x000ea20000000800 */
[----:B0-----:R-:W-:Y:S01]  /*0ab0*/  FMUL R17, R17, R12 ;  /* 0x0000000c11117220 */ /* 0x001fe20000400000 */
[----:B------:R-:W-:Y:S03]  /*0ac0*/  STS [R2+0x2400], R9 ;  /* 0x0024000902007388 */ /* 0x000fe60000000800 */
[----:B------:R-:W-:Y:S01]  /*0ad0*/  FADD R16, R16, R17 ;  /* 0x0000001110107221 */ /* 0x000fe20000000000 */
[----:B------:R-:W-:Y:S02]  /*0ae0*/  STS [R2+0x2800], R15 ;  /* 0x0028000f02007388 */ /* 0x000fe40000000800 */
[----:B------:R-:W0:Y:S01]  /*0af0*/  MUFU.EX2 R6, R26 ;  /* 0x0000001a00067308 */ /* 0x000e220000000800 */
[----:B-1----:R-:W-:Y:S01]  /*0b00*/  FMUL R23, R23, R14 ;  /* 0x0000000e17177220 */ /* 0x002fe20000400000 */
[----:B------:R-:W-:Y:S03]  /*0b10*/  STS [R2+0x2c00], R3 ;  /* 0x002c000302007388 */ /* 0x000fe60000000800 */
[----:B------:R-:W-:Y:S01]  /*0b20*/  FADD R16, R16, R23 ;  /* 0x0000001710107221 */ /* 0x000fe20000000000 */
[----:B------:R-:W-:Y:S01]  /*0b30*/  STS [R2+0x3000], R17 ;  /* 0x0030001102007388 */ /* 0x000fe20000000800 */
[----:B--2---:R-:W-:Y:S01]  /*0b40*/  FMUL R7, R0, R5 ;  /* 0x0000000500077220 */ /* 0x004fe20000400000 */
[----:B------:R-:W-:-:S02]  /*0b50*/  IADD3 R0, PT, PT, R10, 0x4000, RZ ;  /* 0x000040000a007810 */ /* 0x000fc40007ffe0ff */
[----:B------:R-:W-:Y:S01]  /*0b60*/  STS [R2+0x3400], R23 ;  /* 0x0034001702007388 */ /* 0x000fe20000000800 */
[----:B------:R-:W-:Y:S01]  /*0b70*/  FADD R16, R16, R7 ;  /* 0x0000000710107221 */ /* 0x000fe20000000000 */
[----:B------:R-:W-:Y:S02]  /*0b80*/  LEA R5, R11, R0, 0x18 ;  /* 0x000000000b057211 */ /* 0x000fe400078ec0ff */
[----:B------:R-:W-:Y:S01]  /*0b90*/  STS [R2+0x3800], R7 ;  /* 0x0038000702007388 */ /* 0x000fe20000000800 */
[----:B0-----:R-:W-:Y:S01]  /*0ba0*/  FMUL R13, R13, R6 ;  /* 0x000000060d0d7220 */ /* 0x001fe20000400000 */
[----:B------:R-:W-:-:S03]  /*0bb0*/  LEA R5, R4, R5, 0x2 ;  /* 0x0000000504057211 */ /* 0x000fc600078e10ff */
[----:B------:R-:W-:Y:S01]  /*0bc0*/  FADD R16, R16, R13 ;  /* 0x0000000d10107221 */ /* 0x000fe20000000000 */
        /* <DEDUP_REMOVED lines=13> */
[----:B------:R-:W-:-:S04]  /*0ca0*/  @!P0 IADD3 R6, PT, PT, R10, 0x4400, RZ ;  /* 0x000044000a068810 */ /* 0x000fc80007ffe0ff */
[C---:B------:R-:W-:Y:S01]  /*0cb0*/  @!P0 LEA R5, R11.reuse, R6, 0x18 ;  /* 0x000000060b058211 */ /* 0x040fe200078ec0ff */
[----:B------:R-:W-:Y:S01]  /*0cc0*/  HFMA2 R6, -RZ, RZ, 0, 0 ;  /* 0x00000000ff067431 */ /* 0x000fe200000001ff */
[----:B------:R-:W-:Y:S02]  /*0cd0*/  @!P1 IADD3 R10, PT, PT, R10, 0x4400, RZ ;  /* 0x000044000a0a9810 */ /* 0x000fe40007ffe0ff */
[----:B------:R-:W-:Y:S02]  /*0ce0*/  @!P0 LEA.HI R5, R4, R5, RZ, 0x1d ;  /* 0x0000000504058211 */ /* 0x000fe400078fe8ff */
[----:B------:R-:W-:-:S04]  /*0cf0*/  @!P1 LEA R11, R11, R10, 0x18 ;  /* 0x0000000a0b0b9211 */ /* 0x000fc800078ec0ff */
[----:B------:R-:W-:Y:S01]  /*0d00*/  @!P1 LEA R3, R0, R11, 0x2 ;  /* 0x0000000b00039211 */ /* 0x000fe200078e10ff */
[----:B0-----:R-:W-:-:S05]  /*0d10*/  FADD R7, R8, R7 ;  /* 0x0000000708077221 */ /* 0x001fca0000000000 */
[----:B------:R-:W0:Y:S02]  /*0d20*/  SHFL.BFLY PT, R12, R7, 0x1, 0x1f ;  /* 0x0c201f00070c7f89 */ /* 0x000e2400000e0000 */
[----:B0-----:R-:W-:-:S05]  /*0d30*/  FADD R12, R7, R12 ;  /* 0x0000000c070c7221 */ /* 0x001fca0000000000 */
[----:B------:R-:W-:Y:S01]  /*0d40*/  @!P0 STS [R5], R12 ;  /* 0x0000000c05008388 */ /* 0x000fe20000000800 */
[----:B------:R-:W-:Y:S06]  /*0d50*/  BAR.SYNC.DEFER_BLOCKING 0x0 ;  /* 0x0000000000007b1d */ /* 0x000fec0000010000 */
        /* <DEDUP_REMOVED lines=9> */
[----:B------:R-:W-:Y:S04]  /*0df0*/  LDS R0, [R2] ;  /* 0x0000000002007984 */ /* 0x000fe80000000800 */
[----:B------:R-:W0:Y:S02]  /*0e00*/  SHFL.BFLY PT, R5, R10, 0x1, 0x1f ;  /* 0x0c201f000a057f89 */ /* 0x000e2400000e0000 */
[----:B0-----:R-:W-:-:S04]  /*0e10*/  FADD R3, R10, R5 ;  /* 0x000000050a037221 */ /* 0x001fc80000000000 */
[----:B------:R-:W0:Y:S08]  /*0e20*/  MUFU.RCP R6, R3 ;  /* 0x0000000300067308 */ /* 0x000e300000001000 */
        /* <DEDUP_REMOVED lines=8> */
[----:B------:R-:W-:Y:S05]  /*0eb0*/  CALL.REL.NOINC `($__internal_6_$__cuda_sm3x_div_rn_noftz_f32_slowpath) ;  /* 0x0000000c00b87944 */ /* 0x000fea0003c00000 */
.L_x_137:
[----:B------:R-:W-:Y:S05]  /*0ec0*/  BSYNC.RECONVERGENT B2 ;  /* 0x0000000000027941 */ /* 0x000fea0003800200 */
.L_x_136:
[----:B------:R-:W0:Y:S01]  /*0ed0*/  LDS R8, [R2+0x400] ;  /* 0x0004000002087984 */ /* 0x000e220000000800 */
[----:B------:R-:W1:Y:S01]  /*0ee0*/  LDC.64 R6, c[0x0][0x388] ;  /* 0x0000e200ff067b82 */ /* 0x000e620000000a00 */
[----:B------:R-:W2:Y:S01]  /*0ef0*/  MUFU.RCP R0, R3 ;  /* 0x0000000300007308 */ /* 0x000ea20000001000 */
[----:B------:R-:W-:Y:S01]  /*0f00*/  BSSY.RECONVERGENT B2, `(.L_x_138) ;  /* 0x000000e000027945 */ /* 0x000fe20003800200 */
[----:B-1----:R-:W-:-:S04]  /*0f10*/  IMAD.WIDE.U32 R4, R4, 0x4, R6 ;  /* 0x0000000404047825 */ /* 0x002fc800078e0006 */
[----:B--2---:R-:W-:Y:S01]  /*0f20*/  FFMA R7, -R3, R0, 1 ;  /* 0x3f80000003077423 */ /* 0x004fe20000000100 */
[----:B------:R1:W-:Y:S03]  /*0f30*/  STG.E desc[UR4][R4.64], R9 ;  /* 0x0000000904007986 */ /* 0x0003e6000c101904 */
[----:B------:R-:W-:Y:S01]  /*0f40*/  FFMA R0, R0, R7, R0 ;  /* 0x0000000700007223 */ /* 0x000fe20000000000 */
[----:B0-----:R-:W0:Y:S03]  /*0f50*/  FCHK P0, R8, R3 ;  /* 0x0000000308007302 */ /* 0x001e260000000000 */
[----:B------:R-:W-:-:S04]  /*0f60*/  FFMA R7, R0, R8, RZ ;  /* 0x0000000800077223 */ /* 0x000fc800000000ff */
[----:B------:R-:W-:-:S04]  /*0f70*/  FFMA R6, -R3, R7, R8 ;  /* 0x0000000703067223 */ /* 0x000fc80000000108 */
[----:B------:R-:W-:Y:S01]  /*0f80*/  FFMA R7, R0, R6, R7 ;  /* 0x0000000600077223 */ /* 0x000fe20000000007 */
[----:B01----:R-:W-:Y:S06]  /*0f90*/  @!P0 BRA `(.L_x_139) ;  /* 0x0000000000108947 */ /* 0x003fec0003800000 */
[----:B------:R-:W-:Y:S02]  /*0fa0*/  MOV R0, R8 ;  /* 0x0000000800007202 */ /* 0x000fe40000000f00 */
[----:B------:R-:W-:-:S07]  /*0fb0*/  MOV R6, 0xfd0 ;  /* 0x00000fd000067802 */ /* 0x000fce0000000f00 */
[----:B------:R-:W-:Y:S05]  /*0fc0*/  CALL.REL.NOINC `($__internal_6_$__cuda_sm3x_div_rn_noftz_f32_slowpath) ;  /* 0x0000000c00747944 */ /* 0x000fea0003c00000 */
[----:B------:R-:W-:-:S07]  /*0fd0*/  MOV R7, R9 ;  /* 0x0000000900077202 */ /* 0x000fce0000000f00 */
.L_x_139:
[----:B------:R-:W-:Y:S05]  /*0fe0*/  BSYNC.RECONVERGENT B2 ;  /* 0x0000000000027941 */ /* 0x000fea0003800200 */
.L_x_138:
        /* <DEDUP_REMOVED lines=13> */
[----:B------:R-:W-:Y:S05]  /*10c0*/  CALL.REL.NOINC `($__internal_6_$__cuda_sm3x_div_rn_noftz_f32_slowpath) ;  /* 0x0000000c00347944 */ /* 0x000fea0003c00000 */
.L_x_141:
[----:B------:R-:W-:Y:S05]  /*10d0*/  BSYNC.RECONVERGENT B2 ;  /* 0x0000000000027941 */ /* 0x000fea0003800200 */
.L_x_140:
        /* <DEDUP_REMOVED lines=14> */
[----:B------:R-:W-:-:S07]  /*11c0*/  MOV R7, R9 ;  /* 0x0000000900077202 */ /* 0x000fce0000000f00 */
.L_x_143:
[----:B------:R-:W-:Y:S05]  /*11d0*/  BSYNC.RECONVERGENT B2 ;  /* 0x0000000000027941 */ /* 0x000fea0003800200 */
.L_x_142:
        /* <DEDUP_REMOVED lines=14> */
.L_x_145:
[----:B------:R-:W-:Y:S05]  /*12c0*/  BSYNC.RECONVERGENT B2 ;  /* 0x0000000000027941 */ /* 0x000fea0003800200 */
.L_x_144:
        /* <DEDUP_REMOVED lines=15> */
.L_x_147:
[----:B------:R-:W-:Y:S05]  /*13c0*/  BSYNC.RECONVERGENT B2 ;  /* 0x0000000000027941 */ /* 0x000fea0003800200 */
.L_x_146:
        /* <DEDUP_REMOVED lines=14> */
.L_x_149:
[----:B------:R-:W-:Y:S05]  /*14b0*/  BSYNC.RECONVERGENT B2 ;  /* 0x0000000000027941 */ /* 0x000fea0003800200 */
.L_x_148:
        /* <DEDUP_REMOVED lines=15> */
.L_x_151:
[----:B------:R-:W-:Y:S05]  /*15b0*/  BSYNC.RECONVERGENT B2 ;  /* 0x0000000000027941 */ /* 0x000fea0003800200 */
.L_x_150:
        /* <DEDUP_REMOVED lines=14> */
.L_x_153:
[----:B------:R-:W-:Y:S05]  /*16a0*/  BSYNC.RECONVERGENT B2 ;  /* 0x0000000000027941 */ /* 0x000fea0003800200 */
.L_x_152:
        /* <DEDUP_REMOVED lines=15> */
.L_x_155:
[----:B------:R-:W-:Y:S05]  /*17a0*/  BSYNC.RECONVERGENT B2 ;  /* 0x0000000000027941 */ /* 0x000fea0003800200 */
.L_x_154:
        /* <DEDUP_REMOVED lines=14> */
.L_x_157:
[----:B------:R-:W-:Y:S05]  /*1890*/  BSYNC.RECONVERGENT B2 ;  /* 0x0000000000027941 */ /* 0x000fea0003800200 */
.L_x_156:
        /* <DEDUP_REMOVED lines=15> */
.L_x_159:
[----:B------:R-:W-:Y:S05]  /*1990*/  BSYNC.RECONVERGENT B2 ;  /* 0x0000000000027941 */ /* 0x000fea0003800200 */
.L_x_158:
        /* <DEDUP_REMOVED lines=14> */
.L_x_161:
[----:B------:R-:W-:Y:S05]  /*1a80*/  BSYNC.RECONVERGENT B2 ;  /* 0x0000000000027941 */ /* 0x000fea0003800200 */
.L_x_160:
        /* <DEDUP_REMOVED lines=15> */
.L_x_163:
[----:B------:R-:W-:Y:S05]  /*1b80*/  BSYNC.RECONVERGENT B2 ;  /* 0x0000000000027941 */ /* 0x000fea0003800200 */
.L_x_162:
        /* <DEDUP_REMOVED lines=14> */
.L_x_165:
[----:B------:R-:W-:Y:S05]  /*1c70*/  BSYNC.RECONVERGENT B2 ;  /* 0x0000000000027941 */ /* 0x000fea0003800200 */
.L_x_164:
        /* <DEDUP_REMOVED lines=15> */
.L_x_167:
[----:B------:R-:W-:Y:S05]  /*1d70*/  BSYNC.RECONVERGENT B2 ;  /* 0x0000000000027941 */ /* 0x000fea0003800200 */
.L_x_166:
[----:B------:R-:W-:Y:S01]  /*1d80*/  STG.E desc[UR4][R4.64+0x3c00], R7 ;  /* 0x003c000704007986 */ /* 0x000fe2000c101904 */
[----:B------:R-:W-:Y:S05]  /*1d90*/  EXIT ;  /* 0x000000000000794d */ /* 0x000fea0003800000 */
        .weak           $__internal_6_$__cuda_sm3x_div_rn_noftz_f32_slowpath
        .type           $__internal_6_$__cuda_sm3x_div_rn_noftz_f32_slowpath,@function
        .size           $__internal_6_$__cuda_sm3x_div_rn_noftz_f32_slowpath,(.L_x_186 - $__internal_6_$__cuda_sm3x_div_rn_noftz_f32_slowpath)
$__internal_6_$__cuda_sm3x_div_rn_noftz_f32_slowpath:
        /* <DEDUP_REMOVED lines=35> */
.L_x_169:
[----:B------:R-:W-:Y:S01]  /*1fd0*/  LEA R8, R14, 0xc0800000, 0x17 ;  /* 0xc08000000e087811 */ /* 0x000fe200078eb8ff */
[----:B------:R-:W-:Y:S03]  /*1fe0*/  BSSY.RECONVERGENT B1, `(.L_x_174) ;  /* 0x0000036000017945 */ /* 0x000fe60003800200 */
[----:B------:R-:W-:Y:S02]  /*1ff0*/  IADD3 R8, PT, PT, -R8, R9, RZ ;  /* 0x0000000908087210 */ /* 0x000fe40007ffe1ff */
[----:B------:R-:W-:Y:S02]  /*2000*/  IADD3 R9, PT, PT, R12, -0x7f, RZ ;  /* 0xffffff810c097810 */ /* 0x000fe40007ffe0ff */
[----:B------:R-:W0:Y:S01]  /*2010*/  MUFU.RCP R10, R8 ;  /* 0x00000008000a7308 */ /* 0x000e220000001000 */
[----:B------:R-:W-:Y:S02]  /*2020*/  FADD.FTZ R11, -R8, -RZ ;  /* 0x800000ff080b7221 */ /* 0x000fe40000010100 */
[----:B------:R-:W-:-:S02]  /*2030*/  IMAD R0, R9, -0x800000, R0 ;  /* 0xff80000009007824 */ /* 0x000fc400078e0200 */
[----:B0-----:R-:W-:-:S04]  /*2040*/  FFMA R13, R10, R11, 1 ;  /* 0x3f8000000a0d7423 */ /* 0x001fc8000000000b */
[----:B------:R-:W-:-:S04]  /*2050*/  FFMA R15, R10, R13, R10 ;  /* 0x0000000d0a0f7223 */ /* 0x000fc8000000000a */
[----:B------:R-:W-:-:S04]  /*2060*/  FFMA R10, R0, R15, RZ ;  /* 0x0000000f000a7223 */ /* 0x000fc800000000ff */
[----:B------:R-:W-:-:S04]  /*2070*/  FFMA R13, R11, R10, R0 ;  /* 0x0000000a0b0d7223 */ /* 0x000fc80000000000 */
[----:B------:R-:W-:Y:S01]  /*2080*/  FFMA R12, R15, R13, R10 ;  /* 0x0000000d0f0c7223 */ /* 0x000fe2000000000a */
[----:B------:R-:W-:-:S03]  /*2090*/  IADD3 R10, PT, PT, R9, 0x7f, -R14 ;  /* 0x0000007f090a7810 */ /* 0x000fc60007ffe80e */
[----:B------:R-:W-:Y:S01]  /*20a0*/  FFMA R11, R11, R12, R0 ;  /* 0x0000000c0b0b7223 */ /* 0x000fe20000000000 */
[----:B------:R-:W-:-:S03]  /*20b0*/  IADD3 R7, PT, PT, R10, R7, RZ ;  /* 0x000000070a077210 */ /* 0x000fc60007ffe0ff */
        /* <DEDUP_REMOVED lines=14> */
[-CC-:B------:R-:W-:Y:S01]  /*21a0*/  FFMA.RZ R7, R15, R11.reuse, R12.reuse ;  /* 0x0000000b0f077223 */ /* 0x180fe2000000c00c */
[----:B------:R-:W-:Y:S01]  /*21b0*/  IADD3 R10, PT, PT, R13, 0x20, RZ ;  /* 0x000000200d0a7810 */ /* 0x000fe20007ffe0ff */
[-CC-:B------:R-:W-:Y:S01]  /*21c0*/  FFMA.RM R8, R15, R11.reuse, R12.reuse ;  /* 0x0000000b0f087223 */ /* 0x180fe2000000400c */
[----:B------:R-:W-:Y:S02]  /*21d0*/  ISETP.NE.AND P2, PT, R13, RZ, PT ;  /* 0x000000ff0d00720c */ /* 0x000fe40003f45270 */
[----:B------:R-:W-:Y:S01]  /*21e0*/  LOP3.LUT R9, R7, 0x7fffff, RZ, 0xc0, !PT ;  /* 0x007fffff07097812 */ /* 0x000fe200078ec0ff */
[----:B------:R-:W-:Y:S01]  /*21f0*/  FFMA.RP R7, R15, R11, R12 ;  /* 0x0000000b0f077223 */ /* 0x000fe2000000800c */
[----:B------:R-:W-:Y:S02]  /*2200*/  ISETP.NE.AND P1, PT, R13, RZ, PT ;  /* 0x000000ff0d00720c */ /* 0x000fe40003f25270 */
[----:B------:R-:W-:Y:S02]  /*2210*/  LOP3.LUT R9, R9, 0x800000, RZ, 0xfc, !PT ;  /* 0x0080000009097812 */ /* 0x000fe400078efcff */
[----:B------:R-:W-:-:S02]  /*2220*/  IADD3 R11, PT, PT, -R13, RZ, RZ ;  /* 0x000000ff0d0b7210 */ /* 0x000fc40007ffe1ff */
[----:B------:R-:W-:Y:S02]  /*2230*/  SHF.L.U32 R10, R9, R10, RZ ;  /* 0x0000000a090a7219 */ /* 0x000fe400000006ff */
[----:B------:R-:W-:Y:S02]  /*2240*/  FSETP.NEU.FTZ.AND P0, PT, R7, R8, PT ;  /* 0x000000080700720b */ /* 0x000fe40003f1d000 */
        /* <DEDUP_REMOVED lines=11> */
.L_x_176:
[----:B------:R-:W-:-:S04]  /*2300*/  LOP3.LUT R0, R0, 0x80000000, RZ, 0xc0, !PT ;  /* 0x8000000000007812 */ /* 0x000fc800078ec0ff */
[----:B------:R-:W-:Y:S01]  /*2310*/  LOP3.LUT R0, R0, 0x7f800000, RZ, 0xfc, !PT ;  /* 0x7f80000000007812 */ /* 0x000fe200078efcff */
[----:B------:R-:W-:Y:S06]  /*2320*/  BRA `(.L_x_177) ;  /* 0x0000000000047947 */ /* 0x000fec0003800000 */
.L_x_175:
[----:B------:R-:W-:-:S07]  /*2330*/  LEA R0, R7, R0, 0x17 ;  /* 0x0000000007007211 */ /* 0x000fce00078eb8ff */
.L_x_177:
[----:B------:R-:W-:Y:S05]  /*2340*/  BSYNC.RECONVERGENT B1 ;  /* 0x0000000000017941 */ /* 0x000fea0003800200 */
.L_x_174:
[----:B------:R-:W-:Y:S05]  /*2350*/  BRA `(.L_x_178) ;  /* 0x0000000000207947 */ /* 0x000fea0003800000 */
.L_x_173:
[----:B------:R-:W-:-:S04]  /*2360*/  LOP3.LUT R0, R9, 0x80000000, R0, 0x48, !PT ;  /* 0x8000000009007812 */ /* 0x000fc800078e4800 */
[----:B------:R-:W-:Y:S01]  /*2370*/  LOP3.LUT R0, R0, 0x7f800000, RZ, 0xfc, !PT ;  /* 0x7f80000000007812 */ /* 0x000fe200078efcff */
[----:B------:R-:W-:Y:S06]  /*2380*/  BRA `(.L_x_178) ;  /* 0x0000000000147947 */ /* 0x000fec0003800000 */
.L_x_172:
[----:B------:R-:W-:Y:S01]  /*2390*/  LOP3.LUT R0, R9, 0x80000000, R0, 0x48, !PT ;  /* 0x8000000009007812 */ /* 0x000fe200078e4800 */
[----:B------:R-:W-:Y:S06]  /*23a0*/  BRA `(.L_x_178) ;  /* 0x00000000000c7947 */ /* 0x000fec0003800000 */
.L_x_171:
[----:B------:R-:W0:Y:S01]  /*23b0*/  MUFU.RSQ R0, -QNAN ;  /* 0xffc0000000007908 */ /* 0x000e220000001400 */
[----:B------:R-:W-:Y:S05]  /*23c0*/  BRA `(.L_x_178) ;  /* 0x0000000000047947 */ /* 0x000fea0003800000 */
.L_x_170:
[----:B------:R-:W-:-:S07]  /*23d0*/  FADD.FTZ R0, R0, R3 ;  /* 0x0000000300007221 */ /* 0x000fce0000010000 */
.L_x_178:
[----:B------:R-:W-:Y:S05]  /*23e0*/  BSYNC.RECONVERGENT B0 ;  /* 0x0000000000007941 */ /* 0x000fea0003800200 */
.L_x_168:
[----:B------:R-:W-:Y:S01]  /*23f0*/  HFMA2 R7, -RZ, RZ, 0, 0 ;  /* 0x00000000ff077431 */ /* 0x000fe200000001ff */
[----:B0-----:R-:W-:-:S03]  /*2400*/  MOV R9, R0 ;  /* 0x0000000000097202 */ /* 0x001fc60000000f00 */
[----:B------:R-:W-:Y:S05]  /*2410*/  RET.REL.NODEC R6 `(_Z17softmax_kernel_v1ILi256ELi4096EEvPfS0_S0_i) ;  /* 0xffffffd806f87950 */ /* 0x000fea0003c3ffff */
.L_x_179:
        /* <DEDUP_REMOVED lines=14> */
.L_x_186:


//--------------------- .nv.shared._Z17softmax_kernel_v3ILi1024EEvPfS0_S0_S0_i --------------------------
	.section	.nv.shared._Z17softmax_kernel_v3ILi1024EEvPfS0_S0_S0_i,"aw",@nobits
	.sectionflags	@""
	.align	4
.nv.shared._Z17softmax_kernel_v3ILi1024EEvPfS0_S0_S0_i:
	.zero		1152


//--------------------- .nv.shared.reserved.0     --------------------------
	.section	.nv.shared.reserved.0,"aw",@nobits
	.weak		__nv_reservedSMEM_offset_0_alias
	.size		__nv_reservedSMEM_offset_0_alias, 0, 64
	.other		__nv_reservedSMEM_offset_0_alias,@"STO_CUDA_RESERVED_SHARED STV_DEFAULT"
__nv_reservedSMEM_offset_0_alias:
	.zero		0
	.zero		64


//--------------------- .nv.shared._Z17softmax_kernel_v3ILi512EEvPfS0_S0_S0_i --------------------------
	.section	.nv.shared._Z17softmax_kernel_v3ILi512EEvPfS0_S0_S0_i,"aw",@nobits
	.sectionflags	@""
	.align	4
.nv.shared._Z17softmax_kernel_v3ILi512EEvPfS0_S0_S0_i:
	.zero		1088


//--------------------- .nv.shared._Z17softmax_kernel_v3ILi256EEvPfS0_S0_S0_i --------------------------
	.section	.nv.shared._Z17softmax_kernel_v3ILi256EEvPfS0_S0_S0_i,"aw",@nobits
	.sectionflags	@""
	.align	4
.nv.shared._Z17softmax_kernel_v3ILi256EEvPfS0_S0_S0_i:
	.zero		1056


//--------------------- .nv.shared._Z21softmax_kernel_float4ILi1024EEvPfS0_S0_i --------------------------
	.section	.nv.shared._Z21softmax_kernel_float4ILi1024EEvPfS0_S0_i,"aw",@nobits
	.sectionflags	@""
	.align	4
.nv.shared._Z21softmax_kernel_float4ILi1024EEvPfS0_S0_i:
	.zero		1152


//--------------------- .nv.shared._Z17softmax_kernel_v1ILi1024ELi4096EEvPfS0_S0_i --------------------------
	.section	.nv.shared._Z17softmax_kernel_v1ILi1024ELi4096EEvPfS0_S0_i,"aw",@nobits
	.sectionflags	@""
	.align	4
.nv.shared._Z17softmax_kernel_v1ILi1024ELi4096EEvPfS0_S0_i:
	.zero		21632


//--------------------- .nv.shared._Z17softmax_kernel_v1ILi512ELi4096EEvPfS0_S0_i --------------------------
	.section	.nv.shared._Z17softmax_kernel_v1ILi512ELi4096EEvPfS0_S0_i,"aw",@nobits
	.sectionflags	@""
	.align	4
.nv.shared._Z17softmax_kernel_v1ILi512ELi4096EEvPfS0_S0_i:
	.zero		19520


//--------------------- .nv.shared._Z17softmax_kernel_v1ILi256ELi4096EEvPfS0_S0_i --------------------------
	.section	.nv.shared._Z17softmax_kernel_v1ILi256ELi4096EEvPfS0_S0_i,"aw",@nobits
	.sectionflags	@""
	.align	4
.nv.shared._Z17softmax_kernel_v1ILi256ELi4096EEvPfS0_S0_i:
	.zero		18464


//--------------------- .nv.constant0._Z17softmax_kernel_v3ILi1024EEvPfS0_S0_S0_i --------------------------
	.section	.nv.constant0._Z17softmax_kernel_v3ILi1024EEvPfS0_S0_S0_i,"a",@progbits
	.sectionflags	@""
	.align	4
.nv.constant0._Z17softmax_kernel_v3ILi1024EEvPfS0_S0_S0_i:
	.zero		932


//--------------------- .nv.constant0._Z17softmax_kernel_v3ILi512EEvPfS0_S0_S0_i --------------------------
	.section	.nv.constant0._Z17softmax_kernel_v3ILi512EEvPfS0_S0_S0_i,"a",@progbits
	.sectionflags	@""
	.align	4
.nv.constant0._Z17softmax_kernel_v3ILi512EEvPfS0_S0_S0_i:
	.zero		932


//--------------------- .nv.constant0._Z17softmax_kernel_v3ILi256EEvPfS0_S0_S0_i --------------------------
	.section	.nv.constant0._Z17softmax_kernel_v3ILi256EEvPfS0_S0_S0_i,"a",@progbits
	.sectionflags	@""
	.align	4
.nv.constant0._Z17softmax_kernel_v3ILi256EEvPfS0_S0_S0_i:
	.zero		932


//--------------------- .nv.constant0._Z21softmax_kernel_float4ILi1024EEvPfS0_S0_i --------------------------
	.section	.nv.constant0._Z21softmax_kernel_float4ILi1024EEvPfS0_S0_i,"a",@progbits
	.sectionflags	@""
	.align	4
.nv.constant0._Z21softmax_kernel_float4ILi1024EEvPfS0_S0_i:
	.zero		924


//--------------------- .nv.constant0._Z17softmax_kernel_v1ILi1024ELi4096EEvPfS0_S0_i --------------------------
	.section	.nv.constant0._Z17softmax_kernel_v1ILi1024ELi4096EEvPfS0_S0_i,"a",@progbits
	.sectionflags	@""
	.align	4
.nv.constant0._Z17softmax_kernel_v1ILi1024ELi4096EEvPfS0_S0_i:
	.zero		924


//--------------------- .nv.constant0._Z17softmax_kernel_v1ILi512ELi4096EEvPfS0_S0_i --------------------------
	.section	.nv.constant0._Z17softmax_kernel_v1ILi512ELi4096EEvPfS0_S0_i,"a",@progbits
	.sectionflags	@""
	.align	4
.nv.constant0._Z17softmax_kernel_v1ILi512ELi4096EEvPfS0_S0_i:
	.zero		924


//--------------------- .nv.constant0._Z17softmax_kernel_v1ILi256ELi4096EEvPfS0_S0_i --------------------------
	.section	.nv.constant0._Z17softmax_kernel_v1ILi256ELi4096EEvPfS0_S0_i,"a",@progbits
	.sectionflags	@""
	.align	4
.nv.constant0._Z17softmax_kernel_v1ILi256ELi4096EEvPfS0_S0_i:
	.zero		924


//--------------------- SYMBOLS --------------------------

	.type		.nv.reservedSmem.offset0,@object
	.size		.nv.reservedSmem.offset0,0x4
	.type		.nv.reservedSmem.cap,@object
	.size		.nv.reservedSmem.cap,0x4
